//
// Generated by NVIDIA NVVM Compiler
//
// Compiler Build ID: CL-36424714
// Cuda compilation tools, release 13.0, V13.0.88
// Based on NVVM 20.0.0
//

.version 9.0
.target sm_100
.address_size 64

	// .globl	_Z17setupCurandStatesP17curandStateXORWOWm
.extern .func __assertfail
(
	.param .b64 __assertfail_param_0,
	.param .b64 __assertfail_param_1,
	.param .b32 __assertfail_param_2,
	.param .b64 __assertfail_param_3,
	.param .b64 __assertfail_param_4
)
;
.func  (.param .b64 func_retval0) __internal_accurate_pow
(
	.param .b64 __internal_accurate_pow_param_0,
	.param .b64 __internal_accurate_pow_param_1
)
;
.global .align 4 .b8 precalc_xorwow_matrix[102400];
.global .align 4 .b8 precalc_xorwow_offset_matrix[102400];
.global .align 4 .b8 mrg32k3aM1[2304];
.global .align 4 .b8 mrg32k3aM2[2304];
.global .align 4 .b8 mrg32k3aM1SubSeq[2016];
.global .align 4 .b8 mrg32k3aM2SubSeq[2016];
.global .align 4 .b8 mrg32k3aM1Seq[2304];
.global .align 4 .b8 mrg32k3aM2Seq[2304];
.const .align 8 .b8 __cr_lgamma_table[72];
.global .align 1 .b8 __unnamed_1[65] = {105, 110, 116, 32, 78, 101, 120, 116, 78, 111, 100, 101, 40, 97, 110, 116, 32, 42, 44, 32, 105, 110, 116, 44, 32, 102, 108, 111, 97, 116, 32, 42, 44, 32, 100, 111, 117, 98, 108, 101, 32, 42, 44, 32, 99, 117, 114, 97, 110, 100, 83, 116, 97, 116, 101, 88, 79, 82, 87, 79, 87, 32, 42, 41};
.global .align 1 .b8 $str[13] = {100, 101, 110, 111, 109, 32, 33, 61, 32, 48, 46, 48};
.global .align 1 .b8 $str$1[27] = {47, 116, 109, 112, 47, 115, 97, 115, 115, 95, 99, 117, 95, 95, 57, 113, 49, 56, 51, 107, 102, 47, 107, 46, 99, 117};

.visible .entry _Z17setupCurandStatesP17curandStateXORWOWm(
	.param .u64 .ptr .align 1 _Z17setupCurandStatesP17curandStateXORWOWm_param_0,
	.param .u64 _Z17setupCurandStatesP17curandStateXORWOWm_param_1
)
{
	.reg .pred 	%p<24>;
	.reg .b32 	%r<413>;
	.reg .b64 	%rd<19>;

	ld.param.u64 	%rd8, [_Z17setupCurandStatesP17curandStateXORWOWm_param_0];
	ld.param.u64 	%rd9, [_Z17setupCurandStatesP17curandStateXORWOWm_param_1];
	cvta.to.global.u64 	%rd10, %rd8;
	mov.u32 	%r182, %ntid.x;
	mov.u32 	%r183, %ctaid.x;
	mov.u32 	%r184, %tid.x;
	mad.lo.s32 	%r185, %r182, %r183, %r184;
	cvt.s64.s32 	%rd18, %r185;
	mul.wide.s32 	%rd11, %r185, 48;
	add.s64 	%rd2, %rd10, %rd11;
	cvt.u32.u64 	%r186, %rd9;
	xor.b32  	%r187, %r186, -1429050551;
	mul.lo.s32 	%r188, %r187, 1099087573;
	{ .reg .b32 tmp; mov.b64 {tmp, %r189}, %rd9; }
	xor.b32  	%r190, %r189, -136515619;
	mul.lo.s32 	%r191, %r190, -1703105765;
	add.s32 	%r192, %r188, %r191;
	add.s32 	%r193, %r192, 6615241;
	add.s32 	%r194, %r188, 123456789;
	st.global.v2.u32 	[%rd2], {%r193, %r194};
	xor.b32  	%r195, %r188, 362436069;
	add.s32 	%r196, %r191, 521288629;
	st.global.v2.u32 	[%rd2+8], {%r195, %r196};
	xor.b32  	%r197, %r191, 88675123;
	add.s32 	%r198, %r188, 5783321;
	st.global.v2.u32 	[%rd2+16], {%r197, %r198};
	setp.eq.s32 	%p1, %r185, 0;
	@%p1 bra 	$L__BB0_42;
	mov.b32 	%r319, 0;
$L__BB0_2:
	and.b64  	%rd4, %rd18, 3;
	setp.eq.s64 	%p2, %rd4, 0;
	@%p2 bra 	$L__BB0_41;
	mul.wide.u32 	%rd12, %r319, 3200;
	mov.u64 	%rd13, precalc_xorwow_matrix;
	add.s64 	%rd5, %rd13, %rd12;
	cvt.u32.u64 	%r2, %rd4;
	mov.b32 	%r320, 0;
$L__BB0_4:
	mov.b32 	%r333, 0;
	mov.u32 	%r334, %r333;
	mov.u32 	%r335, %r333;
	mov.u32 	%r336, %r333;
	mov.u32 	%r337, %r333;
	mov.u32 	%r326, %r333;
$L__BB0_5:
	mul.wide.u32 	%rd14, %r326, 4;
	add.s64 	%rd15, %rd2, %rd14;
	ld.global.u32 	%r10, [%rd15+4];
	shl.b32 	%r11, %r326, 5;
	mov.b32 	%r332, 0;
$L__BB0_6:
	.pragma "nounroll";
	shr.u32 	%r203, %r10, %r332;
	and.b32  	%r204, %r203, 1;
	setp.eq.b32 	%p3, %r204, 1;
	not.pred 	%p4, %p3;
	add.s32 	%r205, %r11, %r332;
	mul.lo.s32 	%r206, %r205, 5;
	mul.wide.u32 	%rd16, %r206, 4;
	add.s64 	%rd6, %rd5, %rd16;
	@%p4 bra 	$L__BB0_8;
	ld.global.u32 	%r207, [%rd6];
	xor.b32  	%r337, %r337, %r207;
	ld.global.u32 	%r208, [%rd6+4];
	xor.b32  	%r336, %r336, %r208;
	ld.global.u32 	%r209, [%rd6+8];
	xor.b32  	%r335, %r335, %r209;
	ld.global.u32 	%r210, [%rd6+12];
	xor.b32  	%r334, %r334, %r210;
	ld.global.u32 	%r211, [%rd6+16];
	xor.b32  	%r333, %r333, %r211;
$L__BB0_8:
	and.b32  	%r213, %r203, 2;
	setp.eq.s32 	%p5, %r213, 0;
	@%p5 bra 	$L__BB0_10;
	ld.global.u32 	%r214, [%rd6+20];
	xor.b32  	%r337, %r337, %r214;
	ld.global.u32 	%r215, [%rd6+24];
	xor.b32  	%r336, %r336, %r215;
	ld.global.u32 	%r216, [%rd6+28];
	xor.b32  	%r335, %r335, %r216;
	ld.global.u32 	%r217, [%rd6+32];
	xor.b32  	%r334, %r334, %r217;
	ld.global.u32 	%r218, [%rd6+36];
	xor.b32  	%r333, %r333, %r218;
$L__BB0_10:
	and.b32  	%r220, %r203, 4;
	setp.eq.s32 	%p6, %r220, 0;
	@%p6 bra 	$L__BB0_12;
	ld.global.u32 	%r221, [%rd6+40];
	xor.b32  	%r337, %r337, %r221;
	ld.global.u32 	%r222, [%rd6+44];
	xor.b32  	%r336, %r336, %r222;
	ld.global.u32 	%r223, [%rd6+48];
	xor.b32  	%r335, %r335, %r223;
	ld.global.u32 	%r224, [%rd6+52];
	xor.b32  	%r334, %r334, %r224;
	ld.global.u32 	%r225, [%rd6+56];
	xor.b32  	%r333, %r333, %r225;
$L__BB0_12:
	and.b32  	%r227, %r203, 8;
	setp.eq.s32 	%p7, %r227, 0;
	@%p7 bra 	$L__BB0_14;
	ld.global.u32 	%r228, [%rd6+60];
	xor.b32  	%r337, %r337, %r228;
	ld.global.u32 	%r229, [%rd6+64];
	xor.b32  	%r336, %r336, %r229;
	ld.global.u32 	%r230, [%rd6+68];
	xor.b32  	%r335, %r335, %r230;
	ld.global.u32 	%r231, [%rd6+72];
	xor.b32  	%r334, %r334, %r231;
	ld.global.u32 	%r232, [%rd6+76];
	xor.b32  	%r333, %r333, %r232;
$L__BB0_14:
	and.b32  	%r234, %r203, 16;
	setp.eq.s32 	%p8, %r234, 0;
	@%p8 bra 	$L__BB0_16;
	ld.global.u32 	%r235, [%rd6+80];
	xor.b32  	%r337, %r337, %r235;
	ld.global.u32 	%r236, [%rd6+84];
	xor.b32  	%r336, %r336, %r236;
	ld.global.u32 	%r237, [%rd6+88];
	xor.b32  	%r335, %r335, %r237;
	ld.global.u32 	%r238, [%rd6+92];
	xor.b32  	%r334, %r334, %r238;
	ld.global.u32 	%r239, [%rd6+96];
	xor.b32  	%r333, %r333, %r239;
$L__BB0_16:
	and.b32  	%r241, %r203, 32;
	setp.eq.s32 	%p9, %r241, 0;
	@%p9 bra 	$L__BB0_18;
	ld.global.u32 	%r242, [%rd6+100];
	xor.b32  	%r337, %r337, %r242;
	ld.global.u32 	%r243, [%rd6+104];
	xor.b32  	%r336, %r336, %r243;
	ld.global.u32 	%r244, [%rd6+108];
	xor.b32  	%r335, %r335, %r244;
	ld.global.u32 	%r245, [%rd6+112];
	xor.b32  	%r334, %r334, %r245;
	ld.global.u32 	%r246, [%rd6+116];
	xor.b32  	%r333, %r333, %r246;
$L__BB0_18:
	and.b32  	%r248, %r203, 64;
	setp.eq.s32 	%p10, %r248, 0;
	@%p10 bra 	$L__BB0_20;
	ld.global.u32 	%r249, [%rd6+120];
	xor.b32  	%r337, %r337, %r249;
	ld.global.u32 	%r250, [%rd6+124];
	xor.b32  	%r336, %r336, %r250;
	ld.global.u32 	%r251, [%rd6+128];
	xor.b32  	%r335, %r335, %r251;
	ld.global.u32 	%r252, [%rd6+132];
	xor.b32  	%r334, %r334, %r252;
	ld.global.u32 	%r253, [%rd6+136];
	xor.b32  	%r333, %r333, %r253;
$L__BB0_20:
	and.b32  	%r255, %r203, 128;
	setp.eq.s32 	%p11, %r255, 0;
	@%p11 bra 	$L__BB0_22;
	ld.global.u32 	%r256, [%rd6+140];
	xor.b32  	%r337, %r337, %r256;
	ld.global.u32 	%r257, [%rd6+144];
	xor.b32  	%r336, %r336, %r257;
	ld.global.u32 	%r258, [%rd6+148];
	xor.b32  	%r335, %r335, %r258;
	ld.global.u32 	%r259, [%rd6+152];
	xor.b32  	%r334, %r334, %r259;
	ld.global.u32 	%r260, [%rd6+156];
	xor.b32  	%r333, %r333, %r260;
$L__BB0_22:
	and.b32  	%r262, %r203, 256;
	setp.eq.s32 	%p12, %r262, 0;
	@%p12 bra 	$L__BB0_24;
	ld.global.u32 	%r263, [%rd6+160];
	xor.b32  	%r337, %r337, %r263;
	ld.global.u32 	%r264, [%rd6+164];
	xor.b32  	%r336, %r336, %r264;
	ld.global.u32 	%r265, [%rd6+168];
	xor.b32  	%r335, %r335, %r265;
	ld.global.u32 	%r266, [%rd6+172];
	xor.b32  	%r334, %r334, %r266;
	ld.global.u32 	%r267, [%rd6+176];
	xor.b32  	%r333, %r333, %r267;
$L__BB0_24:
	and.b32  	%r269, %r203, 512;
	setp.eq.s32 	%p13, %r269, 0;
	@%p13 bra 	$L__BB0_26;
	ld.global.u32 	%r270, [%rd6+180];
	xor.b32  	%r337, %r337, %r270;
	ld.global.u32 	%r271, [%rd6+184];
	xor.b32  	%r336, %r336, %r271;
	ld.global.u32 	%r272, [%rd6+188];
	xor.b32  	%r335, %r335, %r272;
	ld.global.u32 	%r273, [%rd6+192];
	xor.b32  	%r334, %r334, %r273;
	ld.global.u32 	%r274, [%rd6+196];
	xor.b32  	%r333, %r333, %r274;
$L__BB0_26:
	and.b32  	%r276, %r203, 1024;
	setp.eq.s32 	%p14, %r276, 0;
	@%p14 bra 	$L__BB0_28;
	ld.global.u32 	%r277, [%rd6+200];
	xor.b32  	%r337, %r337, %r277;
	ld.global.u32 	%r278, [%rd6+204];
	xor.b32  	%r336, %r336, %r278;
	ld.global.u32 	%r279, [%rd6+208];
	xor.b32  	%r335, %r335, %r279;
	ld.global.u32 	%r280, [%rd6+212];
	xor.b32  	%r334, %r334, %r280;
	ld.global.u32 	%r281, [%rd6+216];
	xor.b32  	%r333, %r333, %r281;
$L__BB0_28:
	and.b32  	%r283, %r203, 2048;
	setp.eq.s32 	%p15, %r283, 0;
	@%p15 bra 	$L__BB0_30;
	ld.global.u32 	%r284, [%rd6+220];
	xor.b32  	%r337, %r337, %r284;
	ld.global.u32 	%r285, [%rd6+224];
	xor.b32  	%r336, %r336, %r285;
	ld.global.u32 	%r286, [%rd6+228];
	xor.b32  	%r335, %r335, %r286;
	ld.global.u32 	%r287, [%rd6+232];
	xor.b32  	%r334, %r334, %r287;
	ld.global.u32 	%r288, [%rd6+236];
	xor.b32  	%r333, %r333, %r288;
$L__BB0_30:
	and.b32  	%r290, %r203, 4096;
	setp.eq.s32 	%p16, %r290, 0;
	@%p16 bra 	$L__BB0_32;
	ld.global.u32 	%r291, [%rd6+240];
	xor.b32  	%r337, %r337, %r291;
	ld.global.u32 	%r292, [%rd6+244];
	xor.b32  	%r336, %r336, %r292;
	ld.global.u32 	%r293, [%rd6+248];
	xor.b32  	%r335, %r335, %r293;
	ld.global.u32 	%r294, [%rd6+252];
	xor.b32  	%r334, %r334, %r294;
	ld.global.u32 	%r295, [%rd6+256];
	xor.b32  	%r333, %r333, %r295;
$L__BB0_32:
	and.b32  	%r297, %r203, 8192;
	setp.eq.s32 	%p17, %r297, 0;
	@%p17 bra 	$L__BB0_34;
	ld.global.u32 	%r298, [%rd6+260];
	xor.b32  	%r337, %r337, %r298;
	ld.global.u32 	%r299, [%rd6+264];
	xor.b32  	%r336, %r336, %r299;
	ld.global.u32 	%r300, [%rd6+268];
	xor.b32  	%r335, %r335, %r300;
	ld.global.u32 	%r301, [%rd6+272];
	xor.b32  	%r334, %r334, %r301;
	ld.global.u32 	%r302, [%rd6+276];
	xor.b32  	%r333, %r333, %r302;
$L__BB0_34:
	and.b32  	%r304, %r203, 16384;
	setp.eq.s32 	%p18, %r304, 0;
	@%p18 bra 	$L__BB0_36;
	ld.global.u32 	%r305, [%rd6+280];
	xor.b32  	%r337, %r337, %r305;
	ld.global.u32 	%r306, [%rd6+284];
	xor.b32  	%r336, %r336, %r306;
	ld.global.u32 	%r307, [%rd6+288];
	xor.b32  	%r335, %r335, %r307;
	ld.global.u32 	%r308, [%rd6+292];
	xor.b32  	%r334, %r334, %r308;
	ld.global.u32 	%r309, [%rd6+296];
	xor.b32  	%r333, %r333, %r309;
$L__BB0_36:
	and.b32  	%r311, %r203, 32768;
	setp.eq.s32 	%p19, %r311, 0;
	@%p19 bra 	$L__BB0_38;
	ld.global.u32 	%r312, [%rd6+300];
	xor.b32  	%r337, %r337, %r312;
	ld.global.u32 	%r313, [%rd6+304];
	xor.b32  	%r336, %r336, %r313;
	ld.global.u32 	%r314, [%rd6+308];
	xor.b32  	%r335, %r335, %r314;
	ld.global.u32 	%r315, [%rd6+312];
	xor.b32  	%r334, %r334, %r315;
	ld.global.u32 	%r316, [%rd6+316];
	xor.b32  	%r333, %r333, %r316;
$L__BB0_38:
	add.s32 	%r332, %r332, 16;
	setp.ne.s32 	%p20, %r332, 32;
	@%p20 bra 	$L__BB0_6;
	mad.lo.s32 	%r317, %r326, -31, %r11;
	add.s32 	%r326, %r317, 1;
	setp.ne.s32 	%p21, %r326, 5;
	@%p21 bra 	$L__BB0_5;
	st.global.u32 	[%rd2+4], %r337;
	st.global.u32 	[%rd2+8], %r336;
	st.global.u32 	[%rd2+12], %r335;
	st.global.u32 	[%rd2+16], %r334;
	st.global.u32 	[%rd2+20], %r333;
	add.s32 	%r320, %r320, 1;
	setp.lt.u32 	%p22, %r320, %r2;
	@%p22 bra 	$L__BB0_4;
$L__BB0_41:
	shr.u64 	%rd7, %rd18, 2;
	add.s32 	%r319, %r319, 1;
	setp.gt.u64 	%p23, %rd18, 3;
	mov.u64 	%rd18, %rd7;
	@%p23 bra 	$L__BB0_2;
$L__BB0_42:
	mov.b32 	%r318, 0;
	st.global.v2.u32 	[%rd2+24], {%r318, %r318};
	st.global.u32 	[%rd2+32], %r318;
	mov.b64 	%rd17, 0;
	st.global.u64 	[%rd2+40], %rd17;
	ret;

}
	// .globl	_Z14initializeAntsP3antP17curandStateXORWOWPf
.visible .entry _Z14initializeAntsP3antP17curandStateXORWOWPf(
	.param .u64 .ptr .align 1 _Z14initializeAntsP3antP17curandStateXORWOWPf_param_0,
	.param .u64 .ptr .align 1 _Z14initializeAntsP3antP17curandStateXORWOWPf_param_1,
	.param .u64 .ptr .align 1 _Z14initializeAntsP3antP17curandStateXORWOWPf_param_2
)
{
	.reg .pred 	%p<2>;
	.reg .b32 	%r<39>;
	.reg .b64 	%rd<20>;

	ld.param.u64 	%rd7, [_Z14initializeAntsP3antP17curandStateXORWOWPf_param_0];
	ld.param.u64 	%rd5, [_Z14initializeAntsP3antP17curandStateXORWOWPf_param_1];
	ld.param.u64 	%rd6, [_Z14initializeAntsP3antP17curandStateXORWOWPf_param_2];
	cvta.to.global.u64 	%rd8, %rd7;
	mov.u32 	%r5, %ntid.x;
	mov.u32 	%r6, %ctaid.x;
	mov.u32 	%r7, %tid.x;
	mad.lo.s32 	%r1, %r5, %r6, %r7;
	mul.wide.s32 	%rd9, %r1, 856;
	add.s64 	%rd10, %rd8, %rd9;
	add.s64 	%rd1, %rd10, 12;
	add.s64 	%rd19, %rd10, 444;
	mov.b32 	%r38, 0;
$L__BB1_1:
	mov.b32 	%r8, 0;
	st.global.u32 	[%rd19+-432], %r8;
	mov.b32 	%r9, -1;
	st.global.u32 	[%rd19+-12], %r9;
	setp.eq.s32 	%p1, %r38, 104;
	@%p1 bra 	$L__BB1_3;
	mov.b32 	%r10, 0;
	st.global.u32 	[%rd19+-428], %r10;
	mov.b32 	%r11, -1;
	st.global.u32 	[%rd19+-8], %r11;
	st.global.u32 	[%rd19+-424], %r10;
	st.global.u32 	[%rd19+-4], %r11;
	st.global.u32 	[%rd19+-420], %r10;
	st.global.u32 	[%rd19], %r11;
	add.s32 	%r38, %r38, 4;
	add.s64 	%rd19, %rd19, 16;
	bra.uni 	$L__BB1_1;
$L__BB1_3:
	cvta.to.global.u64 	%rd11, %rd6;
	cvta.to.global.u64 	%rd12, %rd5;
	mul.wide.s32 	%rd13, %r1, 4;
	add.s64 	%rd14, %rd11, %rd13;
	mov.b32 	%r12, 1233136768;
	st.global.u32 	[%rd14], %r12;
	mul.wide.s32 	%rd15, %r1, 48;
	add.s64 	%rd16, %rd12, %rd15;
	ld.global.v2.u32 	{%r13, %r14}, [%rd16];
	shr.u32 	%r15, %r14, 2;
	xor.b32  	%r16, %r15, %r14;
	ld.global.v2.u32 	{%r17, %r18}, [%rd16+8];
	ld.global.v2.u32 	{%r19, %r20}, [%rd16+16];
	st.global.v2.u32 	[%rd16+8], {%r18, %r19};
	shl.b32 	%r21, %r20, 4;
	shl.b32 	%r22, %r16, 1;
	xor.b32  	%r23, %r22, %r21;
	xor.b32  	%r24, %r23, %r16;
	xor.b32  	%r25, %r24, %r20;
	st.global.v2.u32 	[%rd16+16], {%r20, %r25};
	add.s32 	%r26, %r13, 362437;
	st.global.v2.u32 	[%rd16], {%r26, %r17};
	add.s32 	%r27, %r25, %r26;
	mul.hi.u32 	%r28, %r27, 940802361;
	sub.s32 	%r29, %r27, %r28;
	shr.u32 	%r30, %r29, 1;
	add.s32 	%r31, %r30, %r28;
	shr.u32 	%r32, %r31, 6;
	mul.lo.s32 	%r33, %r32, 105;
	sub.s32 	%r34, %r27, %r33;
	st.global.u32 	[%rd1+-12], %r34;
	st.global.u32 	[%rd1+420], %r34;
	mul.wide.u32 	%rd17, %r34, 4;
	add.s64 	%rd18, %rd1, %rd17;
	mov.b32 	%r35, 1;
	st.global.u32 	[%rd18], %r35;
	mov.b32 	%r36, -1;
	st.global.u32 	[%rd1+-8], %r36;
	mov.b32 	%r37, 0;
	st.global.u32 	[%rd1+840], %r37;
	st.global.u32 	[%rd1+-4], %r35;
	ret;

}
	// .globl	_Z11restartAntsP3antP17curandStateXORWOWPf
.visible .entry _Z11restartAntsP3antP17curandStateXORWOWPf(
	.param .u64 .ptr .align 1 _Z11restartAntsP3antP17curandStateXORWOWPf_param_0,
	.param .u64 .ptr .align 1 _Z11restartAntsP3antP17curandStateXORWOWPf_param_1,
	.param .u64 .ptr .align 1 _Z11restartAntsP3antP17curandStateXORWOWPf_param_2
)
{
	.reg .pred 	%p<5>;
	.reg .b32 	%r<38>;
	.reg .b32 	%f<3>;
	.reg .b64 	%rd<20>;

	ld.param.u64 	%rd8, [_Z11restartAntsP3antP17curandStateXORWOWPf_param_0];
	ld.param.u64 	%rd6, [_Z11restartAntsP3antP17curandStateXORWOWPf_param_1];
	ld.param.u64 	%rd7, [_Z11restartAntsP3antP17curandStateXORWOWPf_param_2];
	cvta.to.global.u64 	%rd9, %rd8;
	mov.u32 	%r5, %ntid.x;
	mov.u32 	%r6, %ctaid.x;
	mov.u32 	%r7, %tid.x;
	mad.lo.s32 	%r1, %r5, %r6, %r7;
	mul.wide.s32 	%rd10, %r1, 856;
	add.s64 	%rd11, %rd9, %rd10;
	add.s64 	%rd1, %rd11, 12;
	add.s64 	%rd19, %rd11, 444;
	mov.b32 	%r37, 0;
$L__BB2_1:
	mov.b32 	%r8, 0;
	st.global.u32 	[%rd19+-432], %r8;
	mov.b32 	%r9, -1;
	st.global.u32 	[%rd19+-12], %r9;
	setp.eq.s32 	%p1, %r37, 104;
	@%p1 bra 	$L__BB2_3;
	mov.b32 	%r10, 0;
	st.global.u32 	[%rd19+-428], %r10;
	mov.b32 	%r11, -1;
	st.global.u32 	[%rd19+-8], %r11;
	st.global.u32 	[%rd19+-424], %r10;
	st.global.u32 	[%rd19+-4], %r11;
	st.global.u32 	[%rd19+-420], %r10;
	st.global.u32 	[%rd19], %r11;
	add.s32 	%r37, %r37, 4;
	add.s64 	%rd19, %rd19, 16;
	bra.uni 	$L__BB2_1;
$L__BB2_3:
	ld.global.f32 	%f1, [%rd1+840];
	cvta.to.global.u64 	%rd12, %rd7;
	mul.wide.s32 	%rd13, %r1, 4;
	add.s64 	%rd5, %rd12, %rd13;
	ld.global.f32 	%f2, [%rd5];
	setp.geu.f32 	%p2, %f1, %f2;
	setp.leu.f32 	%p3, %f1, 0f00000000;
	or.pred  	%p4, %p2, %p3;
	@%p4 bra 	$L__BB2_5;
	st.global.f32 	[%rd5], %f1;
$L__BB2_5:
	cvta.to.global.u64 	%rd14, %rd6;
	mul.wide.s32 	%rd15, %r1, 48;
	add.s64 	%rd16, %rd14, %rd15;
	ld.global.v2.u32 	{%r12, %r13}, [%rd16];
	shr.u32 	%r14, %r13, 2;
	xor.b32  	%r15, %r14, %r13;
	ld.global.v2.u32 	{%r16, %r17}, [%rd16+8];
	ld.global.v2.u32 	{%r18, %r19}, [%rd16+16];
	st.global.v2.u32 	[%rd16+8], {%r17, %r18};
	shl.b32 	%r20, %r19, 4;
	shl.b32 	%r21, %r15, 1;
	xor.b32  	%r22, %r21, %r20;
	xor.b32  	%r23, %r22, %r15;
	xor.b32  	%r24, %r23, %r19;
	st.global.v2.u32 	[%rd16+16], {%r19, %r24};
	add.s32 	%r25, %r12, 362437;
	st.global.v2.u32 	[%rd16], {%r25, %r16};
	add.s32 	%r26, %r24, %r25;
	mul.hi.u32 	%r27, %r26, 940802361;
	sub.s32 	%r28, %r26, %r27;
	shr.u32 	%r29, %r28, 1;
	add.s32 	%r30, %r29, %r27;
	shr.u32 	%r31, %r30, 6;
	mul.lo.s32 	%r32, %r31, 105;
	sub.s32 	%r33, %r26, %r32;
	st.global.u32 	[%rd1+-12], %r33;
	st.global.u32 	[%rd1+420], %r33;
	mul.wide.u32 	%rd17, %r33, 4;
	add.s64 	%rd18, %rd1, %rd17;
	mov.b32 	%r34, 1;
	st.global.u32 	[%rd18], %r34;
	mov.b32 	%r35, -1;
	st.global.u32 	[%rd1+-8], %r35;
	mov.b32 	%r36, 0;
	st.global.u32 	[%rd1+840], %r36;
	st.global.u32 	[%rd1+-4], %r34;
	ret;

}
	// .globl	_Z12atomicUpdateP3antPd
.visible .entry _Z12atomicUpdateP3antPd(
	.param .u64 .ptr .align 1 _Z12atomicUpdateP3antPd_param_0,
	.param .u64 .ptr .align 1 _Z12atomicUpdateP3antPd_param_1
)
{
	.reg .pred 	%p<2>;
	.reg .b32 	%r<21>;
	.reg .b32 	%f<19>;
	.reg .b64 	%rd<20>;
	.reg .b64 	%fd<25>;

	ld.param.u64 	%rd6, [_Z12atomicUpdateP3antPd_param_0];
	ld.param.u64 	%rd7, [_Z12atomicUpdateP3antPd_param_1];
	cvta.to.global.u64 	%rd1, %rd7;
	cvta.to.global.u64 	%rd8, %rd6;
	mov.u32 	%r4, %ntid.x;
	mov.u32 	%r5, %ctaid.x;
	mov.u32 	%r6, %tid.x;
	mad.lo.s32 	%r7, %r4, %r5, %r6;
	mul.wide.s32 	%rd9, %r7, 856;
	add.s64 	%rd10, %rd8, %rd9;
	add.s64 	%rd2, %rd10, 432;
	add.s64 	%rd19, %rd10, 444;
	mov.b32 	%r20, 0;
$L__BB3_1:
	ld.global.u32 	%r8, [%rd19+-12];
	ld.global.u32 	%r9, [%rd2];
	mad.lo.s32 	%r10, %r9, 105, %r8;
	mul.wide.s32 	%rd11, %r10, 8;
	add.s64 	%rd12, %rd1, %rd11;
	ld.global.f32 	%f1, [%rd2+420];
	mov.f32 	%f2, 0f42480000;
	div.rn.f32 	%f3, %f2, %f1;
	cvt.f64.f32 	%fd1, %f3;
	mul.f64 	%fd2, %fd1, 0d3FE0000000000000;
	atom.global.add.f64 	%fd3, [%rd12], %fd2;
	ld.global.f32 	%f4, [%rd2+420];
	div.rn.f32 	%f5, %f2, %f4;
	cvt.f64.f32 	%fd4, %f5;
	mul.f64 	%fd5, %fd4, 0d3FE0000000000000;
	atom.global.add.f64 	%fd6, [%rd12], %fd5;
	setp.eq.s32 	%p1, %r20, 104;
	@%p1 bra 	$L__BB3_3;
	ld.global.u32 	%r11, [%rd19+-8];
	ld.global.u32 	%r12, [%rd2];
	mad.lo.s32 	%r13, %r12, 105, %r11;
	mul.wide.s32 	%rd13, %r13, 8;
	add.s64 	%rd14, %rd1, %rd13;
	ld.global.f32 	%f6, [%rd2+420];
	mov.f32 	%f7, 0f42480000;
	div.rn.f32 	%f8, %f7, %f6;
	cvt.f64.f32 	%fd7, %f8;
	mul.f64 	%fd8, %fd7, 0d3FE0000000000000;
	atom.global.add.f64 	%fd9, [%rd14], %fd8;
	ld.global.f32 	%f9, [%rd2+420];
	div.rn.f32 	%f10, %f7, %f9;
	cvt.f64.f32 	%fd10, %f10;
	mul.f64 	%fd11, %fd10, 0d3FE0000000000000;
	atom.global.add.f64 	%fd12, [%rd14], %fd11;
	ld.global.u32 	%r14, [%rd19+-4];
	ld.global.u32 	%r15, [%rd2];
	mad.lo.s32 	%r16, %r15, 105, %r14;
	mul.wide.s32 	%rd15, %r16, 8;
	add.s64 	%rd16, %rd1, %rd15;
	ld.global.f32 	%f11, [%rd2+420];
	div.rn.f32 	%f12, %f7, %f11;
	cvt.f64.f32 	%fd13, %f12;
	mul.f64 	%fd14, %fd13, 0d3FE0000000000000;
	atom.global.add.f64 	%fd15, [%rd16], %fd14;
	ld.global.f32 	%f13, [%rd2+420];
	div.rn.f32 	%f14, %f7, %f13;
	cvt.f64.f32 	%fd16, %f14;
	mul.f64 	%fd17, %fd16, 0d3FE0000000000000;
	atom.global.add.f64 	%fd18, [%rd16], %fd17;
	ld.global.u32 	%r17, [%rd19];
	ld.global.u32 	%r18, [%rd2];
	mad.lo.s32 	%r19, %r18, 105, %r17;
	mul.wide.s32 	%rd17, %r19, 8;
	add.s64 	%rd18, %rd1, %rd17;
	ld.global.f32 	%f15, [%rd2+420];
	div.rn.f32 	%f16, %f7, %f15;
	cvt.f64.f32 	%fd19, %f16;
	mul.f64 	%fd20, %fd19, 0d3FE0000000000000;
	atom.global.add.f64 	%fd21, [%rd18], %fd20;
	ld.global.f32 	%f17, [%rd2+420];
	div.rn.f32 	%f18, %f7, %f17;
	cvt.f64.f32 	%fd22, %f18;
	mul.f64 	%fd23, %fd22, 0d3FE0000000000000;
	atom.global.add.f64 	%fd24, [%rd18], %fd23;
	add.s32 	%r20, %r20, 4;
	add.s64 	%rd19, %rd19, 16;
	bra.uni 	$L__BB3_1;
$L__BB3_3:
	ret;

}
	// .globl	_Z17constructSolutionP3antP17curandStateXORWOWPfPd
.visible .entry _Z17constructSolutionP3antP17curandStateXORWOWPfPd(
	.param .u64 .ptr .align 1 _Z17constructSolutionP3antP17curandStateXORWOWPfPd_param_0,
	.param .u64 .ptr .align 1 _Z17constructSolutionP3antP17curandStateXORWOWPfPd_param_1,
	.param .u64 .ptr .align 1 _Z17constructSolutionP3antP17curandStateXORWOWPfPd_param_2,
	.param .u64 .ptr .align 1 _Z17constructSolutionP3antP17curandStateXORWOWPfPd_param_3
)
{
	.reg .pred 	%p<84>;
	.reg .b32 	%r<146>;
	.reg .b32 	%f<12>;
	.reg .b64 	%rd<45>;
	.reg .b64 	%fd<117>;

	ld.param.u64 	%rd10, [_Z17constructSolutionP3antP17curandStateXORWOWPfPd_param_0];
	ld.param.u64 	%rd11, [_Z17constructSolutionP3antP17curandStateXORWOWPfPd_param_1];
	ld.param.u64 	%rd12, [_Z17constructSolutionP3antP17curandStateXORWOWPfPd_param_2];
	ld.param.u64 	%rd13, [_Z17constructSolutionP3antP17curandStateXORWOWPfPd_param_3];
	cvta.to.global.u64 	%rd14, %rd11;
	cvta.to.global.u64 	%rd1, %rd12;
	cvta.to.global.u64 	%rd2, %rd13;
	cvta.to.global.u64 	%rd15, %rd10;
	mov.u32 	%r37, %ntid.x;
	mov.u32 	%r38, %ctaid.x;
	mov.u32 	%r39, %tid.x;
	mad.lo.s32 	%r40, %r37, %r38, %r39;
	mul.wide.s32 	%rd16, %r40, 856;
	add.s64 	%rd17, %rd15, %rd16;
	add.s64 	%rd3, %rd17, 8;
	add.s64 	%rd4, %rd17, 12;
	mov.f64 	%fd45, 0d4000000000000000;
	{
	.reg .b32 %temp; 
	mov.b64 	{%temp, %r1}, %fd45;
	}
	and.b32  	%r2, %r1, 2146435072;
	setp.eq.s32 	%p3, %r2, 1062207488;
	setp.lt.s32 	%p4, %r1, 0;
	selp.b32 	%r3, 0, 2146435072, %p4;
	and.b32  	%r41, %r1, 2147483647;
	setp.ne.s32 	%p5, %r41, 1071644672;
	and.pred  	%p1, %p3, %p5;
	mov.f64 	%fd46, 0d4024000000000000;
	{
	.reg .b32 %temp; 
	mov.b64 	{%temp, %r4}, %fd46;
	}
	and.b32  	%r5, %r4, 2146435072;
	setp.eq.s32 	%p6, %r5, 1074790400;
	setp.lt.s32 	%p7, %r4, 0;
	selp.b32 	%r6, 0, 2146435072, %p7;
	and.b32  	%r42, %r4, 2147483647;
	setp.ne.s32 	%p8, %r42, 1071644672;
	and.pred  	%p2, %p6, %p8;
	mul.wide.s32 	%rd18, %r40, 48;
	add.s64 	%rd5, %rd14, %rd18;
	ld.global.u32 	%r145, [%rd17+8];
	add.s64 	%rd6, %rd17, 16;
	mov.b32 	%r138, 1;
$L__BB4_1:
	setp.gt.s32 	%p9, %r145, 104;
	@%p9 bra 	$L__BB4_47;
	ld.global.u32 	%r10, [%rd3+-8];
	add.s32 	%r140, %r10, 105;
	mov.b32 	%r141, 0;
	mov.f64 	%fd111, 0d3E45798EE2308C3A;
	mov.u64 	%rd44, %rd6;
	mov.u32 	%r139, %r10;
$L__BB4_3:
	ld.global.u32 	%r44, [%rd44+-4];
	setp.ne.s32 	%p10, %r44, 0;
	@%p10 bra 	$L__BB4_15;
	setp.lt.s32 	%p11, %r1, 0;
	setp.eq.s32 	%p12, %r2, 1062207488;
	mul.wide.s32 	%rd19, %r139, 8;
	add.s64 	%rd20, %rd2, %rd19;
	ld.global.f64 	%fd2, [%rd20];
	{
	.reg .b32 %temp; 
	mov.b64 	{%temp, %r15}, %fd2;
	}
	abs.f64 	%fd3, %fd2;
	{ // callseq 0, 0
	.param .b64 param0;
	st.param.f64 	[param0], %fd3;
	.param .b64 param1;
	st.param.f64 	[param1], 0d4000000000000000;
	.param .b64 retval0;
	call.uni (retval0), 
	__internal_accurate_pow, 
	(
	param0, 
	param1
	);
	ld.param.f64 	%fd48, [retval0];
	} // callseq 0
	setp.lt.s32 	%p14, %r15, 0;
	neg.f64 	%fd50, %fd48;
	selp.f64 	%fd51, %fd50, %fd48, %p12;
	selp.f64 	%fd52, %fd51, %fd48, %p14;
	setp.eq.f64 	%p15, %fd2, 0d0000000000000000;
	selp.b32 	%r45, %r15, 0, %p12;
	or.b32  	%r46, %r45, 2146435072;
	selp.b32 	%r47, %r46, %r45, %p11;
	mov.b32 	%r48, 0;
	mov.b64 	%fd53, {%r48, %r47};
	selp.f64 	%fd109, %fd53, %fd52, %p15;
	add.f64 	%fd54, %fd2, 0d4000000000000000;
	{
	.reg .b32 %temp; 
	mov.b64 	{%temp, %r49}, %fd54;
	}
	and.b32  	%r50, %r49, 2146435072;
	setp.ne.s32 	%p16, %r50, 2146435072;
	@%p16 bra 	$L__BB4_9;
	setp.num.f64 	%p17, %fd2, %fd2;
	@%p17 bra 	$L__BB4_7;
	mov.f64 	%fd55, 0d4000000000000000;
	add.rn.f64 	%fd109, %fd2, %fd55;
	bra.uni 	$L__BB4_9;
$L__BB4_7:
	setp.neu.f64 	%p18, %fd3, 0d7FF0000000000000;
	@%p18 bra 	$L__BB4_9;
	or.b32  	%r51, %r3, -2147483648;
	selp.b32 	%r52, %r51, %r3, %p1;
	selp.b32 	%r53, %r52, %r3, %p14;
	mov.b32 	%r54, 0;
	mov.b64 	%fd109, {%r54, %r53};
$L__BB4_9:
	setp.lt.s32 	%p20, %r4, 0;
	setp.eq.s32 	%p21, %r5, 1074790400;
	setp.eq.f64 	%p23, %fd2, 0d3FF0000000000000;
	selp.f64 	%fd8, 0d3FF0000000000000, %fd109, %p23;
	mul.wide.s32 	%rd21, %r139, 4;
	add.s64 	%rd22, %rd1, %rd21;
	ld.global.f32 	%f5, [%rd22];
	rcp.rn.f32 	%f1, %f5;
	cvt.f64.f32 	%fd9, %f1;
	{
	.reg .b32 %temp; 
	mov.b64 	{%temp, %r16}, %fd9;
	}
	abs.f64 	%fd10, %fd9;
	{ // callseq 1, 0
	.param .b64 param0;
	st.param.f64 	[param0], %fd10;
	.param .b64 param1;
	st.param.f64 	[param1], 0d4024000000000000;
	.param .b64 retval0;
	call.uni (retval0), 
	__internal_accurate_pow, 
	(
	param0, 
	param1
	);
	ld.param.f64 	%fd56, [retval0];
	} // callseq 1
	setp.lt.s32 	%p24, %r16, 0;
	neg.f64 	%fd58, %fd56;
	selp.f64 	%fd59, %fd58, %fd56, %p21;
	selp.f64 	%fd60, %fd59, %fd56, %p24;
	setp.eq.f32 	%p25, %f1, 0f00000000;
	selp.b32 	%r55, %r16, 0, %p21;
	or.b32  	%r56, %r55, 2146435072;
	selp.b32 	%r57, %r56, %r55, %p20;
	mov.b32 	%r58, 0;
	mov.b64 	%fd61, {%r58, %r57};
	selp.f64 	%fd110, %fd61, %fd60, %p25;
	add.f64 	%fd62, %fd9, 0d4024000000000000;
	{
	.reg .b32 %temp; 
	mov.b64 	{%temp, %r59}, %fd62;
	}
	and.b32  	%r60, %r59, 2146435072;
	setp.ne.s32 	%p26, %r60, 2146435072;
	@%p26 bra 	$L__BB4_14;
	setp.num.f32 	%p27, %f1, %f1;
	@%p27 bra 	$L__BB4_12;
	mov.f64 	%fd63, 0d4024000000000000;
	add.rn.f64 	%fd110, %fd9, %fd63;
	bra.uni 	$L__BB4_14;
$L__BB4_12:
	setp.neu.f64 	%p28, %fd10, 0d7FF0000000000000;
	@%p28 bra 	$L__BB4_14;
	or.b32  	%r61, %r6, -2147483648;
	selp.b32 	%r62, %r61, %r6, %p2;
	selp.b32 	%r63, %r62, %r6, %p24;
	mov.b32 	%r64, 0;
	mov.b64 	%fd110, {%r64, %r63};
$L__BB4_14:
	setp.eq.f32 	%p30, %f1, 0f3F800000;
	selp.f64 	%fd64, 0d3FF0000000000000, %fd110, %p30;
	mul.f64 	%fd65, %fd8, %fd64;
	setp.num.f64 	%p31, %fd65, %fd65;
	selp.f64 	%fd66, %fd65, 0d0000000000000000, %p31;
	add.f64 	%fd111, %fd111, %fd66;
$L__BB4_15:
	setp.eq.s32 	%p32, %r141, 104;
	@%p32 bra 	$L__BB4_29;
	ld.global.u32 	%r65, [%rd44];
	setp.ne.s32 	%p33, %r65, 0;
	@%p33 bra 	$L__BB4_28;
	setp.lt.s32 	%p34, %r1, 0;
	setp.eq.s32 	%p35, %r2, 1062207488;
	mul.wide.s32 	%rd23, %r140, 8;
	add.s64 	%rd24, %rd2, %rd23;
	ld.global.f64 	%fd17, [%rd24];
	{
	.reg .b32 %temp; 
	mov.b64 	{%temp, %r17}, %fd17;
	}
	abs.f64 	%fd18, %fd17;
	{ // callseq 2, 0
	.param .b64 param0;
	st.param.f64 	[param0], %fd18;
	.param .b64 param1;
	st.param.f64 	[param1], 0d4000000000000000;
	.param .b64 retval0;
	call.uni (retval0), 
	__internal_accurate_pow, 
	(
	param0, 
	param1
	);
	ld.param.f64 	%fd67, [retval0];
	} // callseq 2
	setp.lt.s32 	%p37, %r17, 0;
	neg.f64 	%fd69, %fd67;
	selp.f64 	%fd70, %fd69, %fd67, %p35;
	selp.f64 	%fd71, %fd70, %fd67, %p37;
	setp.eq.f64 	%p38, %fd17, 0d0000000000000000;
	selp.b32 	%r66, %r17, 0, %p35;
	or.b32  	%r67, %r66, 2146435072;
	selp.b32 	%r68, %r67, %r66, %p34;
	mov.b32 	%r69, 0;
	mov.b64 	%fd72, {%r69, %r68};
	selp.f64 	%fd112, %fd72, %fd71, %p38;
	add.f64 	%fd73, %fd17, 0d4000000000000000;
	{
	.reg .b32 %temp; 
	mov.b64 	{%temp, %r70}, %fd73;
	}
	and.b32  	%r71, %r70, 2146435072;
	setp.ne.s32 	%p39, %r71, 2146435072;
	@%p39 bra 	$L__BB4_22;
	setp.nan.f64 	%p40, %fd17, %fd17;
	@%p40 bra 	$L__BB4_21;
	setp.neu.f64 	%p41, %fd18, 0d7FF0000000000000;
	@%p41 bra 	$L__BB4_22;
	or.b32  	%r72, %r3, -2147483648;
	selp.b32 	%r73, %r72, %r3, %p1;
	selp.b32 	%r74, %r73, %r3, %p37;
	mov.b32 	%r75, 0;
	mov.b64 	%fd112, {%r75, %r74};
	bra.uni 	$L__BB4_22;
$L__BB4_21:
	mov.f64 	%fd74, 0d4000000000000000;
	add.rn.f64 	%fd112, %fd17, %fd74;
$L__BB4_22:
	setp.lt.s32 	%p43, %r4, 0;
	setp.eq.s32 	%p44, %r5, 1074790400;
	setp.eq.f64 	%p46, %fd17, 0d3FF0000000000000;
	selp.f64 	%fd23, 0d3FF0000000000000, %fd112, %p46;
	mul.wide.s32 	%rd25, %r140, 4;
	add.s64 	%rd26, %rd1, %rd25;
	ld.global.f32 	%f6, [%rd26];
	rcp.rn.f32 	%f2, %f6;
	cvt.f64.f32 	%fd24, %f2;
	{
	.reg .b32 %temp; 
	mov.b64 	{%temp, %r18}, %fd24;
	}
	abs.f64 	%fd25, %fd24;
	{ // callseq 3, 0
	.param .b64 param0;
	st.param.f64 	[param0], %fd25;
	.param .b64 param1;
	st.param.f64 	[param1], 0d4024000000000000;
	.param .b64 retval0;
	call.uni (retval0), 
	__internal_accurate_pow, 
	(
	param0, 
	param1
	);
	ld.param.f64 	%fd75, [retval0];
	} // callseq 3
	setp.lt.s32 	%p47, %r18, 0;
	neg.f64 	%fd77, %fd75;
	selp.f64 	%fd78, %fd77, %fd75, %p44;
	selp.f64 	%fd79, %fd78, %fd75, %p47;
	setp.eq.f32 	%p48, %f2, 0f00000000;
	selp.b32 	%r76, %r18, 0, %p44;
	or.b32  	%r77, %r76, 2146435072;
	selp.b32 	%r78, %r77, %r76, %p43;
	mov.b32 	%r79, 0;
	mov.b64 	%fd80, {%r79, %r78};
	selp.f64 	%fd113, %fd80, %fd79, %p48;
	add.f64 	%fd81, %fd24, 0d4024000000000000;
	{
	.reg .b32 %temp; 
	mov.b64 	{%temp, %r80}, %fd81;
	}
	and.b32  	%r81, %r80, 2146435072;
	setp.ne.s32 	%p49, %r81, 2146435072;
	@%p49 bra 	$L__BB4_27;
	setp.nan.f32 	%p50, %f2, %f2;
	@%p50 bra 	$L__BB4_26;
	setp.neu.f64 	%p51, %fd25, 0d7FF0000000000000;
	@%p51 bra 	$L__BB4_27;
	or.b32  	%r82, %r6, -2147483648;
	selp.b32 	%r83, %r82, %r6, %p2;
	selp.b32 	%r84, %r83, %r6, %p47;
	mov.b32 	%r85, 0;
	mov.b64 	%fd113, {%r85, %r84};
	bra.uni 	$L__BB4_27;
$L__BB4_26:
	mov.f64 	%fd82, 0d4024000000000000;
	add.rn.f64 	%fd113, %fd24, %fd82;
$L__BB4_27:
	setp.eq.f32 	%p53, %f2, 0f3F800000;
	selp.f64 	%fd83, 0d3FF0000000000000, %fd113, %p53;
	mul.f64 	%fd84, %fd23, %fd83;
	setp.num.f64 	%p54, %fd84, %fd84;
	selp.f64 	%fd85, %fd84, 0d0000000000000000, %p54;
	add.f64 	%fd111, %fd111, %fd85;
$L__BB4_28:
	add.s32 	%r141, %r141, 2;
	add.s32 	%r140, %r140, 210;
	add.s32 	%r139, %r139, 210;
	add.s64 	%rd44, %rd44, 8;
	bra.uni 	$L__BB4_3;
$L__BB4_29:
	setp.neu.f64 	%p55, %fd111, 0d0000000000000000;
	@%p55 bra 	$L__BB4_31;
	mov.u64 	%rd27, $str;
	cvta.global.u64 	%rd28, %rd27;
	mov.u64 	%rd29, $str$1;
	cvta.global.u64 	%rd30, %rd29;
	mov.u64 	%rd31, __unnamed_1;
	cvta.global.u64 	%rd32, %rd31;
	{ // callseq 4, 0
	.param .b64 param0;
	st.param.b64 	[param0], %rd28;
	.param .b64 param1;
	st.param.b64 	[param1], %rd30;
	.param .b32 param2;
	st.param.b32 	[param2], 304;
	.param .b64 param3;
	st.param.b64 	[param3], %rd32;
	.param .b64 param4;
	st.param.b64 	[param4], 1;
	call.uni 
	__assertfail, 
	(
	param0, 
	param1, 
	param2, 
	param3, 
	param4
	);
	} // callseq 4
	ld.global.u32 	%r145, [%rd3];
$L__BB4_31:
	sub.s32 	%r144, 105, %r145;
	mov.b32 	%r143, 106;
$L__BB4_32:
	add.s32 	%r87, %r143, 1;
	setp.gt.s32 	%p56, %r143, 103;
	selp.b32 	%r143, 0, %r87, %p56;
	mul.wide.s32 	%rd33, %r143, 4;
	add.s64 	%rd9, %rd4, %rd33;
	ld.global.u32 	%r88, [%rd9];
	setp.ne.s32 	%p57, %r88, 0;
	@%p57 bra 	$L__BB4_32;
	setp.lt.s32 	%p58, %r1, 0;
	setp.eq.s32 	%p59, %r2, 1062207488;
	mad.lo.s32 	%r28, %r143, 105, %r10;
	mul.wide.s32 	%rd34, %r28, 8;
	add.s64 	%rd35, %rd2, %rd34;
	ld.global.f64 	%fd32, [%rd35];
	{
	.reg .b32 %temp; 
	mov.b64 	{%temp, %r29}, %fd32;
	}
	abs.f64 	%fd33, %fd32;
	{ // callseq 5, 0
	.param .b64 param0;
	st.param.f64 	[param0], %fd33;
	.param .b64 param1;
	st.param.f64 	[param1], 0d4000000000000000;
	.param .b64 retval0;
	call.uni (retval0), 
	__internal_accurate_pow, 
	(
	param0, 
	param1
	);
	ld.param.f64 	%fd86, [retval0];
	} // callseq 5
	setp.lt.s32 	%p61, %r29, 0;
	neg.f64 	%fd88, %fd86;
	selp.f64 	%fd89, %fd88, %fd86, %p59;
	selp.f64 	%fd90, %fd89, %fd86, %p61;
	setp.eq.f64 	%p62, %fd32, 0d0000000000000000;
	selp.b32 	%r89, %r29, 0, %p59;
	or.b32  	%r90, %r89, 2146435072;
	selp.b32 	%r91, %r90, %r89, %p58;
	mov.b32 	%r92, 0;
	mov.b64 	%fd91, {%r92, %r91};
	selp.f64 	%fd115, %fd91, %fd90, %p62;
	add.f64 	%fd92, %fd32, 0d4000000000000000;
	{
	.reg .b32 %temp; 
	mov.b64 	{%temp, %r93}, %fd92;
	}
	and.b32  	%r94, %r93, 2146435072;
	setp.ne.s32 	%p63, %r94, 2146435072;
	@%p63 bra 	$L__BB4_38;
	setp.num.f64 	%p64, %fd32, %fd32;
	@%p64 bra 	$L__BB4_36;
	mov.f64 	%fd93, 0d4000000000000000;
	add.rn.f64 	%fd115, %fd32, %fd93;
	bra.uni 	$L__BB4_38;
$L__BB4_36:
	setp.neu.f64 	%p65, %fd33, 0d7FF0000000000000;
	@%p65 bra 	$L__BB4_38;
	or.b32  	%r95, %r3, -2147483648;
	selp.b32 	%r96, %r95, %r3, %p1;
	selp.b32 	%r97, %r96, %r3, %p61;
	mov.b32 	%r98, 0;
	mov.b64 	%fd115, {%r98, %r97};
$L__BB4_38:
	setp.lt.s32 	%p67, %r4, 0;
	setp.eq.s32 	%p68, %r5, 1074790400;
	setp.eq.f64 	%p70, %fd32, 0d3FF0000000000000;
	selp.f64 	%fd38, 0d3FF0000000000000, %fd115, %p70;
	mul.wide.s32 	%rd36, %r28, 4;
	add.s64 	%rd37, %rd1, %rd36;
	ld.global.f32 	%f7, [%rd37];
	rcp.rn.f32 	%f3, %f7;
	cvt.f64.f32 	%fd39, %f3;
	{
	.reg .b32 %temp; 
	mov.b64 	{%temp, %r30}, %fd39;
	}
	abs.f64 	%fd40, %fd39;
	{ // callseq 6, 0
	.param .b64 param0;
	st.param.f64 	[param0], %fd40;
	.param .b64 param1;
	st.param.f64 	[param1], 0d4024000000000000;
	.param .b64 retval0;
	call.uni (retval0), 
	__internal_accurate_pow, 
	(
	param0, 
	param1
	);
	ld.param.f64 	%fd94, [retval0];
	} // callseq 6
	setp.lt.s32 	%p71, %r30, 0;
	neg.f64 	%fd96, %fd94;
	selp.f64 	%fd97, %fd96, %fd94, %p68;
	selp.f64 	%fd98, %fd97, %fd94, %p71;
	setp.eq.f32 	%p72, %f3, 0f00000000;
	selp.b32 	%r99, %r30, 0, %p68;
	or.b32  	%r100, %r99, 2146435072;
	selp.b32 	%r101, %r100, %r99, %p67;
	mov.b32 	%r102, 0;
	mov.b64 	%fd99, {%r102, %r101};
	selp.f64 	%fd116, %fd99, %fd98, %p72;
	add.f64 	%fd100, %fd39, 0d4024000000000000;
	{
	.reg .b32 %temp; 
	mov.b64 	{%temp, %r103}, %fd100;
	}
	and.b32  	%r104, %r103, 2146435072;
	setp.ne.s32 	%p73, %r104, 2146435072;
	@%p73 bra 	$L__BB4_43;
	setp.num.f32 	%p74, %f3, %f3;
	@%p74 bra 	$L__BB4_41;
	mov.f64 	%fd101, 0d4024000000000000;
	add.rn.f64 	%fd116, %fd39, %fd101;
	bra.uni 	$L__BB4_43;
$L__BB4_41:
	setp.neu.f64 	%p75, %fd40, 0d7FF0000000000000;
	@%p75 bra 	$L__BB4_43;
	or.b32  	%r105, %r6, -2147483648;
	selp.b32 	%r106, %r105, %r6, %p2;
	selp.b32 	%r107, %r106, %r6, %p71;
	mov.b32 	%r108, 0;
	mov.b64 	%fd116, {%r108, %r107};
$L__BB4_43:
	setp.eq.f32 	%p77, %f3, 0f3F800000;
	selp.f64 	%fd102, 0d3FF0000000000000, %fd116, %p77;
	mul.f64 	%fd103, %fd38, %fd102;
	setp.num.f64 	%p78, %fd103, %fd103;
	selp.f64 	%fd104, %fd103, 0d0000000000000000, %p78;
	div.rn.f64 	%fd105, %fd104, %fd111;
	ld.global.v2.u32 	{%r109, %r110}, [%rd5];
	shr.u32 	%r111, %r110, 2;
	xor.b32  	%r112, %r111, %r110;
	ld.global.v2.u32 	{%r113, %r114}, [%rd5+8];
	ld.global.v2.u32 	{%r115, %r116}, [%rd5+16];
	st.global.v2.u32 	[%rd5+8], {%r114, %r115};
	shl.b32 	%r117, %r116, 4;
	shl.b32 	%r118, %r112, 1;
	xor.b32  	%r119, %r118, %r117;
	xor.b32  	%r120, %r119, %r112;
	xor.b32  	%r121, %r120, %r116;
	st.global.v2.u32 	[%rd5+16], {%r116, %r121};
	add.s32 	%r122, %r109, 362437;
	st.global.v2.u32 	[%rd5], {%r122, %r113};
	add.s32 	%r123, %r121, %r122;
	shr.u32 	%r124, %r123, 9;
	mul.hi.u32 	%r125, %r124, 281475;
	shr.u32 	%r126, %r125, 7;
	mul.lo.s32 	%r127, %r126, 1000000000;
	sub.s32 	%r128, %r123, %r127;
	cvt.rn.f64.u32 	%fd106, %r128;
	div.rn.f64 	%fd107, %fd106, 0d41CDCD6500000000;
	setp.geu.f64 	%p79, %fd107, %fd105;
	add.s32 	%r144, %r144, -1;
	setp.ne.s32 	%p80, %r144, 0;
	and.pred  	%p81, %p79, %p80;
	@%p81 bra 	$L__BB4_32;
	st.global.u32 	[%rd3+-4], %r143;
	mov.b32 	%r129, 1;
	st.global.u32 	[%rd9], %r129;
	ld.global.u32 	%r32, [%rd3+-4];
	ld.global.u32 	%r130, [%rd3];
	add.s32 	%r131, %r130, 1;
	st.global.u32 	[%rd3], %r131;
	mul.wide.s32 	%rd38, %r130, 4;
	add.s64 	%rd39, %rd38, %rd3;
	st.global.u32 	[%rd39+424], %r32;
	ld.global.u32 	%r132, [%rd3+-8];
	mad.lo.s32 	%r133, %r32, 105, %r132;
	mul.wide.s32 	%rd40, %r133, 4;
	add.s64 	%rd41, %rd1, %rd40;
	ld.global.f32 	%f8, [%rd41];
	ld.global.f32 	%f9, [%rd3+844];
	add.f32 	%f4, %f8, %f9;
	st.global.f32 	[%rd3+844], %f4;
	ld.global.u32 	%r145, [%rd3];
	setp.ne.s32 	%p82, %r145, 105;
	@%p82 bra 	$L__BB4_46;
	ld.global.u32 	%r134, [%rd3+840];
	ld.global.u32 	%r135, [%rd3+424];
	mad.lo.s32 	%r136, %r135, 105, %r134;
	mul.wide.s32 	%rd42, %r136, 4;
	add.s64 	%rd43, %rd1, %rd42;
	ld.global.f32 	%f10, [%rd43];
	add.f32 	%f11, %f10, %f4;
	st.global.f32 	[%rd3+844], %f11;
$L__BB4_46:
	st.global.u32 	[%rd3+-8], %r32;
$L__BB4_47:
	add.s32 	%r138, %r138, 1;
	setp.ne.s32 	%p83, %r138, 106;
	@%p83 bra 	$L__BB4_1;
	ret;

}
.func  (.param .b64 func_retval0) __internal_accurate_pow(
	.param .b64 __internal_accurate_pow_param_0,
	.param .b64 __internal_accurate_pow_param_1
)
{
	.reg .pred 	%p<8>;
	.reg .b32 	%r<49>;
	.reg .b32 	%f<3>;
	.reg .b64 	%fd<109>;

	ld.param.f64 	%fd10, [__internal_accurate_pow_param_0];
	ld.param.f64 	%fd11, [__internal_accurate_pow_param_1];
	{
	.reg .b32 %temp; 
	mov.b64 	{%temp, %r46}, %fd10;
	}
	{
	.reg .b32 %temp; 
	mov.b64 	{%r45, %temp}, %fd10;
	}
	shr.u32 	%r47, %r46, 20;
	setp.gt.u32 	%p1, %r46, 1048575;
	@%p1 bra 	$L__BB5_2;
	mul.f64 	%fd12, %fd10, 0d4350000000000000;
	{
	.reg .b32 %temp; 
	mov.b64 	{%temp, %r46}, %fd12;
	}
	{
	.reg .b32 %temp; 
	mov.b64 	{%r45, %temp}, %fd12;
	}
	shr.u32 	%r16, %r46, 20;
	add.s32 	%r47, %r16, -54;
$L__BB5_2:
	add.s32 	%r48, %r47, -1023;
	and.b32  	%r17, %r46, -2146435073;
	or.b32  	%r18, %r17, 1072693248;
	mov.b64 	%fd107, {%r45, %r18};
	setp.lt.u32 	%p2, %r18, 1073127583;
	@%p2 bra 	$L__BB5_4;
	{
	.reg .b32 %temp; 
	mov.b64 	{%r19, %temp}, %fd107;
	}
	{
	.reg .b32 %temp; 
	mov.b64 	{%temp, %r20}, %fd107;
	}
	add.s32 	%r21, %r20, -1048576;
	mov.b64 	%fd107, {%r19, %r21};
	add.s32 	%r48, %r47, -1022;
$L__BB5_4:
	add.f64 	%fd13, %fd107, 0dBFF0000000000000;
	add.f64 	%fd14, %fd107, 0d3FF0000000000000;
	rcp.approx.ftz.f64 	%fd15, %fd14;
	neg.f64 	%fd16, %fd14;
	fma.rn.f64 	%fd17, %fd16, %fd15, 0d3FF0000000000000;
	fma.rn.f64 	%fd18, %fd17, %fd17, %fd17;
	fma.rn.f64 	%fd19, %fd18, %fd15, %fd15;
	mul.f64 	%fd20, %fd13, %fd19;
	fma.rn.f64 	%fd21, %fd13, %fd19, %fd20;
	mul.f64 	%fd22, %fd21, %fd21;
	fma.rn.f64 	%fd23, %fd22, 0d3EB0F5FF7D2CAFE2, 0d3ED0F5D241AD3B5A;
	fma.rn.f64 	%fd24, %fd23, %fd22, 0d3EF3B20A75488A3F;
	fma.rn.f64 	%fd25, %fd24, %fd22, 0d3F1745CDE4FAECD5;
	fma.rn.f64 	%fd26, %fd25, %fd22, 0d3F3C71C7258A578B;
	fma.rn.f64 	%fd27, %fd26, %fd22, 0d3F6249249242B910;
	fma.rn.f64 	%fd28, %fd27, %fd22, 0d3F89999999999DFB;
	sub.f64 	%fd29, %fd13, %fd21;
	add.f64 	%fd30, %fd29, %fd29;
	neg.f64 	%fd31, %fd21;
	fma.rn.f64 	%fd32, %fd31, %fd13, %fd30;
	mul.f64 	%fd33, %fd19, %fd32;
	fma.rn.f64 	%fd34, %fd22, %fd28, 0d3FB5555555555555;
	mov.f64 	%fd35, 0d3FB5555555555555;
	sub.f64 	%fd36, %fd35, %fd34;
	fma.rn.f64 	%fd37, %fd22, %fd28, %fd36;
	add.f64 	%fd38, %fd37, 0dBC46A4CB00B9E7B0;
	add.f64 	%fd39, %fd34, %fd38;
	sub.f64 	%fd40, %fd34, %fd39;
	add.f64 	%fd41, %fd38, %fd40;
	mul.rn.f64 	%fd42, %fd21, %fd21;
	neg.f64 	%fd43, %fd42;
	fma.rn.f64 	%fd44, %fd21, %fd21, %fd43;
	{
	.reg .b32 %temp; 
	mov.b64 	{%r22, %temp}, %fd33;
	}
	{
	.reg .b32 %temp; 
	mov.b64 	{%temp, %r23}, %fd33;
	}
	add.s32 	%r24, %r23, 1048576;
	mov.b64 	%fd45, {%r22, %r24};
	fma.rn.f64 	%fd46, %fd21, %fd45, %fd44;
	mul.rn.f64 	%fd47, %fd42, %fd21;
	neg.f64 	%fd48, %fd47;
	fma.rn.f64 	%fd49, %fd42, %fd21, %fd48;
	fma.rn.f64 	%fd50, %fd42, %fd33, %fd49;
	fma.rn.f64 	%fd51, %fd46, %fd21, %fd50;
	mul.rn.f64 	%fd52, %fd39, %fd47;
	neg.f64 	%fd53, %fd52;
	fma.rn.f64 	%fd54, %fd39, %fd47, %fd53;
	fma.rn.f64 	%fd55, %fd39, %fd51, %fd54;
	fma.rn.f64 	%fd56, %fd41, %fd47, %fd55;
	add.f64 	%fd57, %fd52, %fd56;
	sub.f64 	%fd58, %fd52, %fd57;
	add.f64 	%fd59, %fd56, %fd58;
	add.f64 	%fd60, %fd21, %fd57;
	sub.f64 	%fd61, %fd21, %fd60;
	add.f64 	%fd62, %fd57, %fd61;
	add.f64 	%fd63, %fd59, %fd62;
	add.f64 	%fd64, %fd33, %fd63;
	add.f64 	%fd65, %fd60, %fd64;
	sub.f64 	%fd66, %fd60, %fd65;
	add.f64 	%fd67, %fd64, %fd66;
	xor.b32  	%r25, %r48, -2147483648;
	mov.b32 	%r26, 1127219200;
	mov.b64 	%fd68, {%r25, %r26};
	mov.b32 	%r27, -2147483648;
	mov.b64 	%fd69, {%r27, %r26};
	sub.f64 	%fd70, %fd68, %fd69;
	fma.rn.f64 	%fd71, %fd70, 0d3FE62E42FEFA39EF, %fd65;
	fma.rn.f64 	%fd72, %fd70, 0dBFE62E42FEFA39EF, %fd71;
	sub.f64 	%fd73, %fd72, %fd65;
	sub.f64 	%fd74, %fd67, %fd73;
	fma.rn.f64 	%fd75, %fd70, 0d3C7ABC9E3B39803F, %fd74;
	add.f64 	%fd76, %fd71, %fd75;
	sub.f64 	%fd77, %fd71, %fd76;
	add.f64 	%fd78, %fd75, %fd77;
	{
	.reg .b32 %temp; 
	mov.b64 	{%temp, %r28}, %fd11;
	}
	{
	.reg .b32 %temp; 
	mov.b64 	{%r29, %temp}, %fd11;
	}
	shl.b32 	%r30, %r28, 1;
	setp.gt.u32 	%p3, %r30, -33554433;
	and.b32  	%r31, %r28, -15728641;
	selp.b32 	%r32, %r31, %r28, %p3;
	mov.b64 	%fd79, {%r29, %r32};
	mul.rn.f64 	%fd80, %fd76, %fd79;
	neg.f64 	%fd81, %fd80;
	fma.rn.f64 	%fd82, %fd76, %fd79, %fd81;
	fma.rn.f64 	%fd83, %fd78, %fd79, %fd82;
	add.f64 	%fd4, %fd80, %fd83;
	sub.f64 	%fd84, %fd80, %fd4;
	add.f64 	%fd5, %fd83, %fd84;
	fma.rn.f64 	%fd85, %fd4, 0d3FF71547652B82FE, 0d4338000000000000;
	{
	.reg .b32 %temp; 
	mov.b64 	{%r13, %temp}, %fd85;
	}
	mov.f64 	%fd86, 0dC338000000000000;
	add.rn.f64 	%fd87, %fd85, %fd86;
	fma.rn.f64 	%fd88, %fd87, 0dBFE62E42FEFA39EF, %fd4;
	fma.rn.f64 	%fd89, %fd87, 0dBC7ABC9E3B39803F, %fd88;
	fma.rn.f64 	%fd90, %fd89, 0d3E5ADE1569CE2BDF, 0d3E928AF3FCA213EA;
	fma.rn.f64 	%fd91, %fd90, %fd89, 0d3EC71DEE62401315;
	fma.rn.f64 	%fd92, %fd91, %fd89, 0d3EFA01997C89EB71;
	fma.rn.f64 	%fd93, %fd92, %fd89, 0d3F2A01A014761F65;
	fma.rn.f64 	%fd94, %fd93, %fd89, 0d3F56C16C1852B7AF;
	fma.rn.f64 	%fd95, %fd94, %fd89, 0d3F81111111122322;
	fma.rn.f64 	%fd96, %fd95, %fd89, 0d3FA55555555502A1;
	fma.rn.f64 	%fd97, %fd96, %fd89, 0d3FC5555555555511;
	fma.rn.f64 	%fd98, %fd97, %fd89, 0d3FE000000000000B;
	fma.rn.f64 	%fd99, %fd98, %fd89, 0d3FF0000000000000;
	fma.rn.f64 	%fd100, %fd99, %fd89, 0d3FF0000000000000;
	{
	.reg .b32 %temp; 
	mov.b64 	{%r14, %temp}, %fd100;
	}
	{
	.reg .b32 %temp; 
	mov.b64 	{%temp, %r15}, %fd100;
	}
	shl.b32 	%r33, %r13, 20;
	add.s32 	%r34, %r33, %r15;
	mov.b64 	%fd108, {%r14, %r34};
	{
	.reg .b32 %temp; 
	mov.b64 	{%temp, %r35}, %fd4;
	}
	mov.b32 	%f2, %r35;
	abs.f32 	%f1, %f2;
	setp.lt.f32 	%p4, %f1, 0f4086232B;
	@%p4 bra 	$L__BB5_7;
	setp.lt.f64 	%p5, %fd4, 0d0000000000000000;
	add.f64 	%fd101, %fd4, 0d7FF0000000000000;
	selp.f64 	%fd108, 0d0000000000000000, %fd101, %p5;
	setp.geu.f32 	%p6, %f1, 0f40874800;
	@%p6 bra 	$L__BB5_7;
	shr.u32 	%r36, %r13, 31;
	add.s32 	%r37, %r13, %r36;
	shr.s32 	%r38, %r37, 1;
	shl.b32 	%r39, %r38, 20;
	add.s32 	%r40, %r15, %r39;
	mov.b64 	%fd102, {%r14, %r40};
	sub.s32 	%r41, %r13, %r38;
	shl.b32 	%r42, %r41, 20;
	add.s32 	%r43, %r42, 1072693248;
	mov.b32 	%r44, 0;
	mov.b64 	%fd103, {%r44, %r43};
	mul.f64 	%fd108, %fd103, %fd102;
$L__BB5_7:
	abs.f64 	%fd104, %fd108;
	setp.eq.f64 	%p7, %fd104, 0d7FF0000000000000;
	fma.rn.f64 	%fd105, %fd108, %fd5, %fd108;
	selp.f64 	%fd106, %fd108, %fd105, %p7;
	st.param.f64 	[func_retval0], %fd106;
	ret;

}


// ===== COMPILED SASS (sm_100) =====

	.target	sm_100

	.elftype	@"ET_EXEC"


//--------------------- .note.nv.tkinfo           --------------------------
	.section	.note.nv.tkinfo,"",@"SHT_NOTE"
	.sectionflags	@"SHF_NOTE_NV_TKINFO"
	.tkinfo
        /*0018*/ 	.word	0x00000002
        /*0030*/ 	.string	""
        /*0030*/ 	.string	"ptxas"
        /*0030*/ 	.string	"Cuda compilation tools, release 13.0, V13.0.88"
        /*0030*/ 	.string	"Build cuda_13.0.r13.0/compiler.36424714_0"
        /*0030*/ 	.string	"-arch sm_100 -m 64 "



//--------------------- .note.nv.cuinfo           --------------------------
	.section	.note.nv.cuinfo,"",@"SHT_NOTE"
	.sectionflags	@"SHF_NOTE_NV_CUINFO"
        /*0018*/ 	.short	0x0002
        /*001a*/ 	.short	0x0064
        /*001c*/ 	.short	0x0082
	.zero		2


//--------------------- .nv.info                  --------------------------
	.section	.nv.info,"",@"SHT_CUDA_INFO"
	.align	4


	//----- nvinfo : EIATTR_REGCOUNT
	.align		4
        /*0000*/ 	.byte	0x04, 0x2f
        /*0002*/ 	.short	(.L_13 - .L_12)
	.align		4
.L_12:
        /*0004*/ 	.word	index@(_Z17setupCurandStatesP17curandStateXORWOWm)
        /*0008*/ 	.word	0x0000001f


	//----- nvinfo : EIATTR_FRAME_SIZE
	.align		4
.L_13:
        /*000c*/ 	.byte	0x04, 0x11
        /*000e*/ 	.short	(.L_15 - .L_14)
	.align		4
.L_14:
        /*0010*/ 	.word	index@(_Z17setupCurandStatesP17curandStateXORWOWm)
        /*0014*/ 	.word	0x00000000


	//----- nvinfo : EIATTR_REGCOUNT
	.align		4
.L_15:
        /*0018*/ 	.byte	0x04, 0x2f
        /*001a*/ 	.short	(.L_17 - .L_16)
	.align		4
.L_16:
        /*001c*/ 	.word	index@(_Z14initializeAntsP3antP17curandStateXORWOWPf)
        /*0020*/ 	.word	0x00000018


	//----- nvinfo : EIATTR_FRAME_SIZE
	.align		4
.L_17:
        /*0024*/ 	.byte	0x04, 0x11
        /*0026*/ 	.short	(.L_19 - .L_18)
	.align		4
.L_18:
        /*0028*/ 	.word	index@(_Z14initializeAntsP3antP17curandStateXORWOWPf)
        /*002c*/ 	.word	0x00000000


	//----- nvinfo : EIATTR_REGCOUNT
	.align		4
.L_19:
        /*0030*/ 	.byte	0x04, 0x2f
        /*0032*/ 	.short	(.L_21 - .L_20)
	.align		4
.L_20:
        /*0034*/ 	.word	index@(_Z11restartAntsP3antP17curandStateXORWOWPf)
        /*0038*/ 	.word	0x00000018


	//----- nvinfo : EIATTR_FRAME_SIZE
	.align		4
.L_21:
        /*003c*/ 	.byte	0x04, 0x11
        /*003e*/ 	.short	(.L_23 - .L_22)
	.align		4
.L_22:
        /*0040*/ 	.word	index@(_Z11restartAntsP3antP17curandStateXORWOWPf)
        /*0044*/ 	.word	0x00000000


	//----- nvinfo : EIATTR_REGCOUNT
	.align		4
.L_23:
        /*0048*/ 	.byte	0x04, 0x2f
        /*004a*/ 	.short	(.L_25 - .L_24)
	.align		4
.L_24:
        /*004c*/ 	.word	index@(_Z12atomicUpdateP3antPd)
        /*0050*/ 	.word	0x00000019


	//----- nvinfo : EIATTR_FRAME_SIZE
	.align		4
.L_25:
        /*0054*/ 	.byte	0x04, 0x11
        /*0056*/ 	.short	(.L_27 - .L_26)
	.align		4
.L_26:
        /*0058*/ 	.word	index@($__internal_2_$__cuda_sm3x_div_rn_noftz_f32_slowpath)
        /*005c*/ 	.word	0x00000000


	//----- nvinfo : EIATTR_FRAME_SIZE
	.align		4
.L_27:
        /*0060*/ 	.byte	0x04, 0x11
        /*0062*/ 	.short	(.L_29 - .L_28)
	.align		4
.L_28:
        /*0064*/ 	.word	index@(_Z12atomicUpdateP3antPd)
        /*0068*/ 	.word	0x00000000


	//----- nvinfo : EIATTR_REGCOUNT
	.align		4
.L_29:
        /*006c*/ 	.byte	0x04, 0x2f
        /*006e*/ 	.short	(.L_31 - .L_30)
	.align		4
.L_30:
        /*0070*/ 	.word	index@(_Z17constructSolutionP3antP17curandStateXORWOWPfPd)
        /*0074*/ 	.word	0x00000031


	//----- nvinfo : EIATTR_FRAME_SIZE
	.align		4
.L_31:
        /*0078*/ 	.byte	0x04, 0x11
        /*007a*/ 	.short	(.L_33 - .L_32)
	.align		4
.L_32:
        /*007c*/ 	.word	index@($_Z17constructSolutionP3antP17curandStateXORWOWPfPd$__internal_accurate_pow)
        /*0080*/ 	.word	0x00000000


	//----- nvinfo : EIATTR_FRAME_SIZE
	.align		4
.L_33:
        /*0084*/ 	.byte	0x04, 0x11
        /*0086*/ 	.short	(.L_35 - .L_34)
	.align		4
.L_34:
        /*0088*/ 	.word	index@($__internal_1_$__cuda_sm20_rcp_rn_f32_slowpath)
        /*008c*/ 	.word	0x00000000


	//----- nvinfo : EIATTR_FRAME_SIZE
	.align		4
.L_35:
        /*0090*/ 	.byte	0x04, 0x11
        /*0092*/ 	.short	(.L_37 - .L_36)
	.align		4
.L_36:
        /*0094*/ 	.word	index@($__internal_0_$__cuda_sm20_div_rn_f64_full)
        /*0098*/ 	.word	0x00000000


	//----- nvinfo : EIATTR_FRAME_SIZE
	.align		4
.L_37:
        /*009c*/ 	.byte	0x04, 0x11
        /*009e*/ 	.short	(.L_39 - .L_38)
	.align		4
.L_38:
        /*00a0*/ 	.word	index@(_Z17constructSolutionP3antP17curandStateXORWOWPfPd)
        /*00a4*/ 	.word	0x00000000


	//----- nvinfo : EIATTR_MIN_STACK_SIZE
	.align		4
.L_39:
        /*00a8*/ 	.byte	0x04, 0x12
        /*00aa*/ 	.short	(.L_41 - .L_40)
	.align		4
.L_40:
        /*00ac*/ 	.word	index@(_Z17constructSolutionP3antP17curandStateXORWOWPfPd)
        /*00b0*/ 	.word	0x00000000


	//----- nvinfo : EIATTR_MIN_STACK_SIZE
	.align		4
.L_41:
        /*00b4*/ 	.byte	0x04, 0x12
        /*00b6*/ 	.short	(.L_43 - .L_42)
	.align		4
.L_42:
        /*00b8*/ 	.word	index@(_Z12atomicUpdateP3antPd)
        /*00bc*/ 	.word	0x00000000


	//----- nvinfo : EIATTR_MIN_STACK_SIZE
	.align		4
.L_43:
        /*00c0*/ 	.byte	0x04, 0x12
        /*00c2*/ 	.short	(.L_45 - .L_44)
	.align		4
.L_44:
        /*00c4*/ 	.word	index@(_Z11restartAntsP3antP17curandStateXORWOWPf)
        /*00c8*/ 	.word	0x00000000


	//----- nvinfo : EIATTR_MIN_STACK_SIZE
	.align		4
.L_45:
        /*00cc*/ 	.byte	0x04, 0x12
        /*00ce*/ 	.short	(.L_47 - .L_46)
	.align		4
.L_46:
        /*00d0*/ 	.word	index@(_Z14initializeAntsP3antP17curandStateXORWOWPf)
        /*00d4*/ 	.word	0x00000000


	//----- nvinfo : EIATTR_MIN_STACK_SIZE
	.align		4
.L_47:
        /*00d8*/ 	.byte	0x04, 0x12
        /*00da*/ 	.short	(.L_49 - .L_48)
	.align		4
.L_48:
        /*00dc*/ 	.word	index@(_Z17setupCurandStatesP17curandStateXORWOWm)
        /*00e0*/ 	.word	0x00000000
.L_49:


//--------------------- .nv.compat                --------------------------
	.section	.nv.compat,"",@"SHT_CUDA_COMPAT_INFO"
	.align	4
        /*0000*/ 	.byte	0x02, 0x09, 0x00, 0x00, 0x02, 0x02, 0x01, 0x00, 0x02, 0x05, 0x05, 0x00, 0x03, 0x07, 0x01, 0x01
        /*0010*/ 	.byte	0x02, 0x03, 0x00, 0x00, 0x02, 0x06, 0x01, 0x00, 0x04, 0x0b, 0x08, 0x00, 0x01, 0x00, 0x00, 0x00
        /*0020*/ 	.byte	0x00, 0x00, 0x00, 0x00


//--------------------- .nv.info._Z17constructSolutionP3antP17curandStateXORWOWPfPd --------------------------
	.section	.nv.info._Z17constructSolutionP3antP17curandStateXORWOWPfPd,"",@"SHT_CUDA_INFO"
	.sectionflags	@""
	.align	4


	//----- nvinfo : EIATTR_CUDA_API_VERSION
	.align		4
        /*0000*/ 	.byte	0x04, 0x37
        /*0002*/ 	.short	(.L_51 - .L_50)
.L_50:
        /*0004*/ 	.word	0x00000082


	//----- nvinfo : EIATTR_KPARAM_INFO
	.align		4
.L_51:
        /*0008*/ 	.byte	0x04, 0x17
        /*000a*/ 	.short	(.L_53 - .L_52)
.L_52:
        /*000c*/ 	.word	0x00000000
        /*0010*/ 	.short	0x0003
        /*0012*/ 	.short	0x0018
        /*0014*/ 	.byte	0x00, 0xf5, 0x21, 0x00


	//----- nvinfo : EIATTR_KPARAM_INFO
	.align		4
.L_53:
        /*0018*/ 	.byte	0x04, 0x17
        /*001a*/ 	.short	(.L_55 - .L_54)
.L_54:
        /*001c*/ 	.word	0x00000000
        /*0020*/ 	.short	0x0002
        /*0022*/ 	.short	0x0010
        /*0024*/ 	.byte	0x00, 0xf5, 0x21, 0x00


	//----- nvinfo : EIATTR_KPARAM_INFO
	.align		4
.L_55:
        /*0028*/ 	.byte	0x04, 0x17
        /*002a*/ 	.short	(.L_57 - .L_56)
.L_56:
        /*002c*/ 	.word	0x00000000
        /*0030*/ 	.short	0x0001
        /*0032*/ 	.short	0x0008
        /*0034*/ 	.byte	0x00, 0xf5, 0x21, 0x00


	//----- nvinfo : EIATTR_KPARAM_INFO
	.align		4
.L_57:
        /*0038*/ 	.byte	0x04, 0x17
        /*003a*/ 	.short	(.L_59 - .L_58)
.L_58:
        /*003c*/ 	.word	0x00000000
        /*0040*/ 	.short	0x0000
        /*0042*/ 	.short	0x0000
        /*0044*/ 	.byte	0x00, 0xf5, 0x21, 0x00


	//----- nvinfo : EIATTR_SPARSE_MMA_MASK
	.align		4
.L_59:
        /*0048*/ 	.byte	0x03, 0x50
        /*004a*/ 	.short	0x0000


	//----- nvinfo : EIATTR_MAXREG_COUNT
	.align		4
        /*004c*/ 	.byte	0x03, 0x1b
        /*004e*/ 	.short	0x00ff


	//----- nvinfo : EIATTR_EXTERNS
	.align		4
        /*0050*/ 	.byte	0x04, 0x0f
        /*0052*/ 	.short	(.L_61 - .L_60)


	//   ....[0]....
	.align		4
.L_60:
        /*0054*/ 	.word	index@(__assertfail)


	//----- nvinfo : EIATTR_MERCURY_ISA_VERSION
	.align		4
.L_61:
        /*0058*/ 	.byte	0x03, 0x5f
        /*005a*/ 	.short	0x0101


	//----- nvinfo : EIATTR_VRC_CTA_INIT_COUNT
	.align		4
        /*005c*/ 	.byte	0x02, 0x4a
	.zero		1
	.zero		1


	//----- nvinfo : EIATTR_SYSCALL_OFFSETS
	.align		4
        /*0060*/ 	.byte	0x04, 0x46
        /*0062*/ 	.short	(.L_63 - .L_62)


	//   ....[0]....
.L_62:
        /*0064*/ 	.word	0x00000df0


	//----- nvinfo : EIATTR_EXIT_INSTR_OFFSETS
	.align		4
.L_63:
        /*0068*/ 	.byte	0x04, 0x1c
        /*006a*/ 	.short	(.L_65 - .L_64)


	//   ....[0]....
.L_64:
        /*006c*/ 	.word	0x00001a70


	//----- nvinfo : EIATTR_CRS_STACK_SIZE
	.align		4
.L_65:
        /*0070*/ 	.byte	0x04, 0x1e
        /*0072*/ 	.short	(.L_67 - .L_66)
.L_66:
        /*0074*/ 	.word	0x00000000


	//----- nvinfo : EIATTR_CBANK_PARAM_SIZE
	.align		4
.L_67:
        /*0078*/ 	.byte	0x03, 0x19
        /*007a*/ 	.short	0x0020


	//----- nvinfo : EIATTR_PARAM_CBANK
	.align		4
        /*007c*/ 	.byte	0x04, 0x0a
        /*007e*/ 	.short	(.L_69 - .L_68)
	.align		4
.L_68:
        /*0080*/ 	.word	index@(.nv.constant0._Z17constructSolutionP3antP17curandStateXORWOWPfPd)
        /*0084*/ 	.short	0x0380
        /*0086*/ 	.short	0x0020


	//----- nvinfo : EIATTR_SW_WAR
	.align		4
.L_69:
        /*0088*/ 	.byte	0x04, 0x36
        /*008a*/ 	.short	(.L_71 - .L_70)
.L_70:
        /*008c*/ 	.word	0x00000008
.L_71:


//--------------------- .nv.info._Z12atomicUpdateP3antPd --------------------------
	.section	.nv.info._Z12atomicUpdateP3antPd,"",@"SHT_CUDA_INFO"
	.sectionflags	@""
	.align	4


	//----- nvinfo : EIATTR_CUDA_API_VERSION
	.align		4
        /*0000*/ 	.byte	0x04, 0x37
        /*0002*/ 	.short	(.L_73 - .L_72)
.L_72:
        /*0004*/ 	.word	0x00000082


	//----- nvinfo : EIATTR_KPARAM_INFO
	.align		4
.L_73:
        /*0008*/ 	.byte	0x04, 0x17
        /*000a*/ 	.short	(.L_75 - .L_74)
.L_74:
        /*000c*/ 	.word	0x00000000
        /*0010*/ 	.short	0x0001
        /*0012*/ 	.short	0x0008
        /*0014*/ 	.byte	0x00, 0xf5, 0x21, 0x00


	//----- nvinfo : EIATTR_KPARAM_INFO
	.align		4
.L_75:
        /*0018*/ 	.byte	0x04, 0x17
        /*001a*/ 	.short	(.L_77 - .L_76)
.L_76:
        /*001c*/ 	.word	0x00000000
        /*0020*/ 	.short	0x0000
        /*0022*/ 	.short	0x0000
        /*0024*/ 	.byte	0x00, 0xf5, 0x21, 0x00


	//----- nvinfo : EIATTR_SPARSE_MMA_MASK
	.align		4
.L_77:
        /*0028*/ 	.byte	0x03, 0x50
        /*002a*/ 	.short	0x0000


	//----- nvinfo : EIATTR_MAXREG_COUNT
	.align		4
        /*002c*/ 	.byte	0x03, 0x1b
        /*002e*/ 	.short	0x00ff


	//----- nvinfo : EIATTR_MERCURY_ISA_VERSION
	.align		4
        /*0030*/ 	.byte	0x03, 0x5f
        /*0032*/ 	.short	0x0101


	//----- nvinfo : EIATTR_VRC_CTA_INIT_COUNT
	.align		4
        /*0034*/ 	.byte	0x02, 0x4a
	.zero		1
	.zero		1


	//----- nvinfo : EIATTR_EXIT_INSTR_OFFSETS
	.align		4
        /*0038*/ 	.byte	0x04, 0x1c
        /*003a*/ 	.short	(.L_79 - .L_78)


	//   ....[0]....
.L_78:
        /*003c*/ 	.word	0x00000340


	//----- nvinfo : EIATTR_CRS_STACK_SIZE
	.align		4
.L_79:
        /*0040*/ 	.byte	0x04, 0x1e
        /*0042*/ 	.short	(.L_81 - .L_80)
.L_80:
        /*0044*/ 	.word	0x00000000


	//----- nvinfo : EIATTR_CBANK_PARAM_SIZE
	.align		4
.L_81:
        /*0048*/ 	.byte	0x03, 0x19
        /*004a*/ 	.short	0x0010


	//----- nvinfo : EIATTR_PARAM_CBANK
	.align		4
        /*004c*/ 	.byte	0x04, 0x0a
        /*004e*/ 	.short	(.L_83 - .L_82)
	.align		4
.L_82:
        /*0050*/ 	.word	index@(.nv.constant0._Z12atomicUpdateP3antPd)
        /*0054*/ 	.short	0x0380
        /*0056*/ 	.short	0x0010


	//----- nvinfo : EIATTR_SW_WAR
	.align		4
.L_83:
        /*0058*/ 	.byte	0x04, 0x36
        /*005a*/ 	.short	(.L_85 - .L_84)
.L_84:
        /*005c*/ 	.word	0x00000008
.L_85:


//--------------------- .nv.info._Z11restartAntsP3antP17curandStateXORWOWPf --------------------------
	.section	.nv.info._Z11restartAntsP3antP17curandStateXORWOWPf,"",@"SHT_CUDA_INFO"
	.sectionflags	@""
	.align	4


	//----- nvinfo : EIATTR_CUDA_API_VERSION
	.align		4
        /*0000*/ 	.byte	0x04, 0x37
        /*0002*/ 	.short	(.L_87 - .L_86)
.L_86:
        /*0004*/ 	.word	0x00000082


	//----- nvinfo : EIATTR_KPARAM_INFO
	.align		4
.L_87:
        /*0008*/ 	.byte	0x04, 0x17
        /*000a*/ 	.short	(.L_89 - .L_88)
.L_88:
        /*000c*/ 	.word	0x00000000
        /*0010*/ 	.short	0x0002
        /*0012*/ 	.short	0x0010
        /*0014*/ 	.byte	0x00, 0xf5, 0x21, 0x00


	//----- nvinfo : EIATTR_KPARAM_INFO
	.align		4
.L_89:
        /*0018*/ 	.byte	0x04, 0x17
        /*001a*/ 	.short	(.L_91 - .L_90)
.L_90:
        /*001c*/ 	.word	0x00000000
        /*0020*/ 	.short	0x0001
        /*0022*/ 	.short	0x0008
        /*0024*/ 	.byte	0x00, 0xf5, 0x21, 0x00


	//----- nvinfo : EIATTR_KPARAM_INFO
	.align		4
.L_91:
        /*0028*/ 	.byte	0x04, 0x17
        /*002a*/ 	.short	(.L_93 - .L_92)
.L_92:
        /*002c*/ 	.word	0x00000000
        /*0030*/ 	.short	0x0000
        /*0032*/ 	.short	0x0000
        /*0034*/ 	.byte	0x00, 0xf5, 0x21, 0x00


	//----- nvinfo : EIATTR_SPARSE_MMA_MASK
	.align		4
.L_93:
        /*0038*/ 	.byte	0x03, 0x50
        /*003a*/ 	.short	0x0000


	//----- nvinfo : EIATTR_MAXREG_COUNT
	.align		4
        /*003c*/ 	.byte	0x03, 0x1b
        /*003e*/ 	.short	0x00ff


	//----- nvinfo : EIATTR_MERCURY_ISA_VERSION
	.align		4
        /*0040*/ 	.byte	0x03, 0x5f
        /*0042*/ 	.short	0x0101


	//----- nvinfo : EIATTR_VRC_CTA_INIT_COUNT
	.align		4
        /*0044*/ 	.byte	0x02, 0x4a
	.zero		1
	.zero		1


	//----- nvinfo : EIATTR_EXIT_INSTR_OFFSETS
	.align		4
        /*0048*/ 	.byte	0x04, 0x1c
        /*004a*/ 	.short	(.L_95 - .L_94)


	//   ....[0]....
.L_94:
        /*004c*/ 	.word	0x00001050


	//----- nvinfo : EIATTR_CBANK_PARAM_SIZE
	.align		4
.L_95:
        /*0050*/ 	.byte	0x03, 0x19
        /*0052*/ 	.short	0x0018


	//----- nvinfo : EIATTR_PARAM_CBANK
	.align		4
        /*0054*/ 	.byte	0x04, 0x0a
        /*0056*/ 	.short	(.L_97 - .L_96)
	.align		4
.L_96:
        /*0058*/ 	.word	index@(.nv.constant0._Z11restartAntsP3antP17curandStateXORWOWPf)
        /*005c*/ 	.short	0x0380
        /*005e*/ 	.short	0x0018


	//----- nvinfo : EIATTR_SW_WAR
	.align		4
.L_97:
        /*0060*/ 	.byte	0x04, 0x36
        /*0062*/ 	.short	(.L_99 - .L_98)
.L_98:
        /*0064*/ 	.word	0x00000008
.L_99:


//--------------------- .nv.info._Z14initializeAntsP3antP17curandStateXORWOWPf --------------------------
	.section	.nv.info._Z14initializeAntsP3antP17curandStateXORWOWPf,"",@"SHT_CUDA_INFO"
	.sectionflags	@""
	.align	4


	//----- nvinfo : EIATTR_CUDA_API_VERSION
	.align		4
        /*0000*/ 	.byte	0x04, 0x37
        /*0002*/ 	.short	(.L_101 - .L_100)
.L_100:
        /*0004*/ 	.word	0x00000082


	//----- nvinfo : EIATTR_KPARAM_INFO
	.align		4
.L_101:
        /*0008*/ 	.byte	0x04, 0x17
        /*000a*/ 	.short	(.L_103 - .L_102)
.L_102:
        /*000c*/ 	.word	0x00000000
        /*0010*/ 	.short	0x0002
        /*0012*/ 	.short	0x0010
        /*0014*/ 	.byte	0x00, 0xf5, 0x21, 0x00


	//----- nvinfo : EIATTR_KPARAM_INFO
	.align		4
.L_103:
        /*0018*/ 	.byte	0x04, 0x17
        /*001a*/ 	.short	(.L_105 - .L_104)
.L_104:
        /*001c*/ 	.word	0x00000000
        /*0020*/ 	.short	0x0001
        /*0022*/ 	.short	0x0008
        /*0024*/ 	.byte	0x00, 0xf5, 0x21, 0x00


	//----- nvinfo : EIATTR_KPARAM_INFO
	.align		4
.L_105:
        /*0028*/ 	.byte	0x04, 0x17
        /*002a*/ 	.short	(.L_107 - .L_106)
.L_106:
        /*002c*/ 	.word	0x00000000
        /*0030*/ 	.short	0x0000
        /*0032*/ 	.short	0x0000
        /*0034*/ 	.byte	0x00, 0xf5, 0x21, 0x00


	//----- nvinfo : EIATTR_SPARSE_MMA_MASK
	.align		4
.L_107:
        /*0038*/ 	.byte	0x03, 0x50
        /*003a*/ 	.short	0x0000


	//----- nvinfo : EIATTR_MAXREG_COUNT
	.align		4
        /*003c*/ 	.byte	0x03, 0x1b
        /*003e*/ 	.short	0x00ff


	//----- nvinfo : EIATTR_MERCURY_ISA_VERSION
	.align		4
        /*0040*/ 	.byte	0x03, 0x5f
        /*0042*/ 	.short	0x0101


	//----- nvinfo : EIATTR_VRC_CTA_INIT_COUNT
	.align		4
        /*0044*/ 	.byte	0x02, 0x4a
	.zero		1
	.zero		1


	//----- nvinfo : EIATTR_EXIT_INSTR_OFFSETS
	.align		4
        /*0048*/ 	.byte	0x04, 0x1c
        /*004a*/ 	.short	(.L_109 - .L_108)


	//   ....[0]....
.L_108:
        /*004c*/ 	.word	0x00001020


	//----- nvinfo : EIATTR_CBANK_PARAM_SIZE
	.align		4
.L_109:
        /*0050*/ 	.byte	0x03, 0x19
        /*0052*/ 	.short	0x0018


	//----- nvinfo : EIATTR_PARAM_CBANK
	.align		4
        /*0054*/ 	.byte	0x04, 0x0a
        /*0056*/ 	.short	(.L_111 - .L_110)
	.align		4
.L_110:
        /*0058*/ 	.word	index@(.nv.constant0._Z14initializeAntsP3antP17curandStateXORWOWPf)
        /*005c*/ 	.short	0x0380
        /*005e*/ 	.short	0x0018


	//----- nvinfo : EIATTR_SW_WAR
	.align		4
.L_111:
        /*0060*/ 	.byte	0x04, 0x36
        /*0062*/ 	.short	(.L_113 - .L_112)
.L_112:
        /*0064*/ 	.word	0x00000008
.L_113:


//--------------------- .nv.info._Z17setupCurandStatesP17curandStateXORWOWm --------------------------
	.section	.nv.info._Z17setupCurandStatesP17curandStateXORWOWm,"",@"SHT_CUDA_INFO"
	.sectionflags	@""
	.align	4


	//----- nvinfo : EIATTR_CUDA_API_VERSION
	.align		4
        /*0000*/ 	.byte	0x04, 0x37
        /*0002*/ 	.short	(.L_115 - .L_114)
.L_114:
        /*0004*/ 	.word	0x00000082


	//----- nvinfo : EIATTR_KPARAM_INFO
	.align		4
.L_115:
        /*0008*/ 	.byte	0x04, 0x17
        /*000a*/ 	.short	(.L_117 - .L_116)
.L_116:
        /*000c*/ 	.word	0x00000000
        /*0010*/ 	.short	0x0001
        /*0012*/ 	.short	0x0008
        /*0014*/ 	.byte	0x00, 0xf0, 0x21, 0x00


	//----- nvinfo : EIATTR_KPARAM_INFO
	.align		4
.L_117:
        /*0018*/ 	.byte	0x04, 0x17
        /*001a*/ 	.short	(.L_119 - .L_118)
.L_118:
        /*001c*/ 	.word	0x00000000
        /*0020*/ 	.short	0x0000
        /*0022*/ 	.short	0x0000
        /*0024*/ 	.byte	0x00, 0xf5, 0x21, 0x00


	//----- nvinfo : EIATTR_SPARSE_MMA_MASK
	.align		4
.L_119:
        /*0028*/ 	.byte	0x03, 0x50
        /*002a*/ 	.short	0x0000


	//----- nvinfo : EIATTR_MAXREG_COUNT
	.align		4
        /*002c*/ 	.byte	0x03, 0x1b
        /*002e*/ 	.short	0x00ff


	//----- nvinfo : EIATTR_MERCURY_ISA_VERSION
	.align		4
        /*0030*/ 	.byte	0x03, 0x5f
        /*0032*/ 	.short	0x0101


	//----- nvinfo : EIATTR_VRC_CTA_INIT_COUNT
	.align		4
        /*0034*/ 	.byte	0x02, 0x4a
	.zero		1
	.zero		1


	//----- nvinfo : EIATTR_EXIT_INSTR_OFFSETS
	.align		4
        /*0038*/ 	.byte	0x04, 0x1c
        /*003a*/ 	.short	(.L_121 - .L_120)


	//   ....[0]....
.L_120:
        /*003c*/ 	.word	0x00000ed0


	//----- nvinfo : EIATTR_CRS_STACK_SIZE
	.align		4
.L_121:
        /*0040*/ 	.byte	0x04, 0x1e
        /*0042*/ 	.short	(.L_123 - .L_122)
.L_122:
        /*0044*/ 	.word	0x00000000


	//----- nvinfo : EIATTR_CBANK_PARAM_SIZE
	.align		4
.L_123:
        /*0048*/ 	.byte	0x03, 0x19
        /*004a*/ 	.short	0x0010


	//----- nvinfo : EIATTR_PARAM_CBANK
	.align		4
        /*004c*/ 	.byte	0x04, 0x0a
        /*004e*/ 	.short	(.L_125 - .L_124)
	.align		4
.L_124:
        /*0050*/ 	.word	index@(.nv.constant0._Z17setupCurandStatesP17curandStateXORWOWm)
        /*0054*/ 	.short	0x0380
        /*0056*/ 	.short	0x0010


	//----- nvinfo : EIATTR_SW_WAR
	.align		4
.L_125:
        /*0058*/ 	.byte	0x04, 0x36
        /*005a*/ 	.short	(.L_127 - .L_126)
.L_126:
        /*005c*/ 	.word	0x00000008
.L_127:


//--------------------- .nv.callgraph             --------------------------
	.section	.nv.callgraph,"",@"SHT_CUDA_CALLGRAPH"
	.align	4
	.sectionentsize	8
	.align		4
        /*0000*/ 	.word	0x00000000
	.align		4
        /*0004*/ 	.word	0xffffffff
	.align		4
        /*0008*/ 	.word	index@(_Z17constructSolutionP3antP17curandStateXORWOWPfPd)
	.align		4
        /*000c*/ 	.word	index@(__assertfail)
	.align		4
        /*0010*/ 	.word	0x00000000
	.align		4
        /*0014*/ 	.word	0xfffffffe
	.align		4
        /*0018*/ 	.word	0x00000000
	.align		4
        /*001c*/ 	.word	0xfffffffd
	.align		4
        /*0020*/ 	.word	0x00000000
	.align		4
        /*0024*/ 	.word	0xfffffffc


//--------------------- .nv.constant4             --------------------------
	.section	.nv.constant4,"a",@progbits
	.align	8
	.align		8
.nv.constant4:
        /*0000*/ 	.dword	__assertfail
	.align		8
        /*0008*/ 	.dword	precalc_xorwow_matrix
	.align		8
        /*0010*/ 	.dword	precalc_xorwow_offset_matrix
	.align		8
        /*0018*/ 	.dword	mrg32k3aM1
	.align		8
        /*0020*/ 	.dword	mrg32k3aM2
	.align		8
        /*0028*/ 	.dword	mrg32k3aM1SubSeq
	.align		8
        /*0030*/ 	.dword	mrg32k3aM2SubSeq
	.align		8
        /*0038*/ 	.dword	mrg32k3aM1Seq
	.align		8
        /*0040*/ 	.dword	mrg32k3aM2Seq
	.align		8
        /*0048*/ 	.dword	__unnamed_1
	.align		8
        /*0050*/ 	.dword	$str
	.align		8
        /*0058*/ 	.dword	$str$1


//--------------------- .nv.constant3             --------------------------
	.section	.nv.constant3,"a",@progbits
	.align	8
.nv.constant3:
	.type		__cr_lgamma_table,@object
	.size		__cr_lgamma_table,(.L_8 - __cr_lgamma_table)
__cr_lgamma_table:
        /*0000*/ 	.byte	0x00, 0x00, 0x00, 0x00, 0x00, 0x00, 0x00, 0x00, 0x00, 0x00, 0x00, 0x00, 0x00, 0x00, 0x00, 0x00
        /*0010*/ 	.byte	0xef, 0x39, 0xfa, 0xfe, 0x42, 0x2e, 0xe6, 0x3f, 0x02, 0x20, 0x2a, 0xfa, 0x0b, 0xab, 0xfc, 0x3f
        /*0020*/ 	.byte	0xf9, 0x2c, 0x92, 0x7c, 0xa7, 0x6c, 0x09, 0x40, 0xc9, 0x79, 0x44, 0x3c, 0x64, 0x26, 0x13, 0x40
        /*0030*/ 	.byte	0xca, 0x01, 0xcf, 0x3a, 0x27, 0x51, 0x1a, 0x40, 0x30, 0xcc, 0x2d, 0xf3, 0xe1, 0x0c, 0x21, 0x40
        /*0040*/ 	.byte	0x0d, 0xb7, 0xfc, 0x82, 0x8e, 0x35, 0x25, 0x40
.L_8:


//--------------------- .text._Z17constructSolutionP3antP17curandStateXORWOWPfPd --------------------------
	.section	.text._Z17constructSolutionP3antP17curandStateXORWOWPfPd,"ax",@progbits
	.align	128
        .global         _Z17constructSolutionP3antP17curandStateXORWOWPfPd
        .type           _Z17constructSolutionP3antP17curandStateXORWOWPfPd,@function
        .size           _Z17constructSolutionP3antP17curandStateXORWOWPfPd,(.L_x_105 - _Z17constructSolutionP3antP17curandStateXORWOWPfPd)
        .other          _Z17constructSolutionP3antP17curandStateXORWOWPfPd,@"STO_CUDA_ENTRY STV_DEFAULT"
_Z17constructSolutionP3antP17curandStateXORWOWPfPd:
.text._Z17constructSolutionP3antP17curandStateXORWOWPfPd:
[----:B------:R-:W0:Y:S01]  /*0000*/  LDC R1, c[0x0][0x37c] ;  /* 0x0000df00ff017b82 */ /* 0x000e220000000800 */
[----:B------:R-:W1:Y:S07]  /*0010*/  S2R R5, SR_CTAID.X ;  /* 0x0000000000057919 */ /* 0x000e6e0000002500 */
[----:B------:R-:W2:Y:S01]  /*0020*/  LDC.64 R30, c[0x0][0x380] ;  /* 0x0000e000ff1e7b82 */ /* 0x000ea20000000a00 */
[----:B------:R-:W1:Y:S01]  /*0030*/  LDCU UR4, c[0x0][0x360] ;  /* 0x00006c00ff0477ac */ /* 0x000e620008000800 */
[----:B------:R-:W1:Y:S01]  /*0040*/  S2R R0, SR_TID.X ;  /* 0x0000000000007919 */ /* 0x000e620000002100 */
[----:B------:R-:W3:Y:S05]  /*0050*/  LDCU.64 UR36, c[0x0][0x358] ;  /* 0x00006b00ff2477ac */ /* 0x000eea0008000a00 */
[----:B------:R-:W4:Y:S01]  /*0060*/  LDC.64 R24, c[0x0][0x388] ;  /* 0x0000e200ff187b82 */ /* 0x000f220000000a00 */
[----:B-1----:R-:W-:-:S04]  /*0070*/  IMAD R5, R5, UR4, R0 ;  /* 0x0000000405057c24 */ /* 0x002fc8000f8e0200 */
[----:B--2---:R-:W-:-:S05]  /*0080*/  IMAD.WIDE R30, R5, 0x358, R30 ;  /* 0x00000358051e7825 */ /* 0x004fca00078e021e */
[----:B---3--:R1:W5:Y:S01]  /*0090*/  LDG.E R3, desc[UR36][R30.64+0x8] ;  /* 0x000008241e037981 */ /* 0x008362000c1e1900 */
[C---:B------:R-:W-:Y:S01]  /*00a0*/  IADD3 R28, P0, PT, R30.reuse, 0x8, RZ ;  /* 0x000000081e1c7810 */ /* 0x040fe20007f1e0ff */
[----:B----4-:R-:W-:Y:S01]  /*00b0*/  IMAD.WIDE R24, R5, 0x30, R24 ;  /* 0x0000003005187825 */ /* 0x010fe200078e0218 */
[C---:B------:R-:W-:Y:S02]  /*00c0*/  IADD3 R26, P1, PT, R30.reuse, 0xc, RZ ;  /* 0x0000000c1e1a7810 */ /* 0x040fe40007f3e0ff */
[----:B------:R-:W-:Y:S01]  /*00d0*/  IADD3 R2, P2, PT, R30, 0x10, RZ ;  /* 0x000000101e027810 */ /* 0x000fe20007f5e0ff */
[----:B------:R-:W-:Y:S02]  /*00e0*/  IMAD.MOV.U32 R16, RZ, RZ, 0x1 ;  /* 0x00000001ff107424 */ /* 0x000fe400078e00ff */
[--C-:B------:R-:W-:Y:S02]  /*00f0*/  IMAD.X R29, RZ, RZ, R31.reuse, P0 ;  /* 0x000000ffff1d7224 */ /* 0x100fe400000e061f */
[----:B------:R-:W-:-:S02]  /*0100*/  IMAD.X R27, RZ, RZ, R31, P1 ;  /* 0x000000ffff1b7224 */ /* 0x000fc400008e061f */
[----:B01----:R-:W-:-:S07]  /*0110*/  IMAD.X R17, RZ, RZ, R31, P2 ;  /* 0x000000ffff117224 */ /* 0x003fce00010e061f */
.L_x_51:
[----:B-----5:R-:W-:Y:S01]  /*0120*/  ISETP.GT.AND P0, PT, R3, 0x68, PT ;  /* 0x000000680300780c */ /* 0x020fe20003f04270 */
[----:B------:R-:W-:Y:S01]  /*0130*/  VIADD R16, R16, 0x1 ;  /* 0x0000000110107836 */ /* 0x000fe20000000000 */
[----:B------:R-:W-:Y:S04]  /*0140*/  BSSY.RECONVERGENT B6, `(.L_x_0) ;  /* 0x0000190000067945 */ /* 0x000fe80003800200 */
[----:B------:R-:W-:-:S04]  /*0150*/  ISETP.NE.AND P1, PT, R16, 0x6a, PT ;  /* 0x0000006a1000780c */ /* 0x000fc80003f25270 */
[----:B------:R-:W-:-:S03]  /*0160*/  P2R R19, PR, RZ, 0x2 ;  /* 0x00000002ff137803 */ /* 0x000fc60000000000 */
[----:B012---:R-:W-:Y:S06]  /*0170*/  @P0 BRA `(.L_x_1) ;  /* 0x0000001800300947 */ /* 0x007fec0003800000 */
[----:B------:R-:W2:Y:S01]  /*0180*/  LDG.E R18, desc[UR36][R30.64] ;  /* 0x000000241e127981 */ /* 0x000ea2000c1e1900 */
[----:B------:R-:W-:Y:S01]  /*0190*/  BSSY.RECONVERGENT B0, `(.L_x_2) ;  /* 0x00000b3000007945 */ /* 0x000fe20003800200 */
[----:B------:R-:W-:Y:S02]  /*01a0*/  IMAD.MOV.U32 R4, RZ, RZ, RZ ;  /* 0x000000ffff047224 */ /* 0x000fe400078e00ff */
[----:B------:R-:W-:Y:S02]  /*01b0*/  IMAD.MOV.U32 R6, RZ, RZ, R2 ;  /* 0x000000ffff067224 */ /* 0x000fe400078e0002 */
[----:B------:R-:W-:Y:S02]  /*01c0*/  IMAD.MOV.U32 R7, RZ, RZ, R17 ;  /* 0x000000ffff077224 */ /* 0x000fe400078e0011 */
[----:B------:R-:W-:Y:S02]  /*01d0*/  IMAD.MOV.U32 R22, RZ, RZ, -0x1dcf73c6 ;  /* 0xe2308c3aff167424 */ /* 0x000fe400078e00ff */
[----:B------:R-:W-:-:S02]  /*01e0*/  IMAD.MOV.U32 R23, RZ, RZ, 0x3e45798e ;  /* 0x3e45798eff177424 */ /* 0x000fc400078e00ff */
[----:B--2---:R-:W-:Y:S02]  /*01f0*/  VIADD R5, R18, 0x69 ;  /* 0x0000006912057836 */ /* 0x004fe40000000000 */
[----:B------:R-:W-:-:S07]  /*0200*/  IMAD.MOV.U32 R33, RZ, RZ, R18 ;  /* 0x000000ffff217224 */ /* 0x000fce00078e0012 */
.L_x_28:
[----:B------:R-:W2:Y:S01]  /*0210*/  LDG.E R0, desc[UR36][R6.64+-0x4] ;  /* 0xfffffc2406007981 */ /* 0x000ea2000c1e1900 */
[----:B------:R-:W-:Y:S01]  /*0220*/  BSSY.RECONVERGENT B1, `(.L_x_3) ;  /* 0x000004e000017945 */ /* 0x000fe20003800200 */
[----:B------:R-:W-:Y:S01]  /*0230*/  IMAD.MOV.U32 R32, RZ, RZ, RZ ;  /* 0x000000ffff207224 */ /* 0x000fe200078e00ff */
[----:B--2---:R-:W-:-:S13]  /*0240*/  ISETP.NE.AND P0, PT, R0, RZ, PT ;  /* 0x000000ff0000720c */ /* 0x004fda0003f05270 */
[----:B------:R-:W-:Y:S05]  /*0250*/  @P0 BRA `(.L_x_4) ;  /* 0x0000000400280947 */ /* 0x000fea0003800000 */
[----:B------:R-:W0:Y:S02]  /*0260*/  LDC.64 R40, c[0x0][0x398] ;  /* 0x0000e600ff287b82 */ /* 0x000e240000000a00 */
[----:B0-----:R-:W-:-:S06]  /*0270*/  IMAD.WIDE R40, R33, 0x8, R40 ;  /* 0x0000000821287825 */ /* 0x001fcc00078e0228 */
[----:B------:R-:W2:Y:S01]  /*0280*/  LDG.E.64 R40, desc[UR36][R40.64] ;  /* 0x0000002428287981 */ /* 0x000ea2000c1e1b00 */
[----:B------:R-:W-:Y:S01]  /*0290*/  BSSY.RECONVERGENT B2, `(.L_x_5) ;  /* 0x0000005000027945 */ /* 0x000fe20003800200 */
[----:B------:R-:W-:Y:S01]  /*02a0*/  IMAD.MOV.U32 R45, RZ, RZ, 0x40000000 ;  /* 0x40000000ff2d7424 */ /* 0x000fe200078e00ff */
[----:B------:R-:W-:Y:S01]  /*02b0*/  MOV R0, 0x2e0 ;  /* 0x000002e000007802 */ /* 0x000fe20000000f00 */
[----:B--2---:R-:W-:-:S11]  /*02c0*/  DADD R36, -RZ, |R40| ;  /* 0x00000000ff247229 */ /* 0x004fd60000000528 */
[----:B------:R-:W-:Y:S05]  /*02d0*/  CALL.REL.NOINC `($_Z17constructSolutionP3antP17curandStateXORWOWPfPd$__internal_accurate_pow) ;  /* 0x0000002000287944 */ /* 0x000fea0003c00000 */
[----:B------:R-:W-:Y:S05]  /*02e0*/  BSYNC.RECONVERGENT B2 ;  /* 0x0000000000027941 */ /* 0x000fea0003800200 */
.L_x_5:
[----:B------:R-:W0:Y:S02]  /*02f0*/  LDC.64 R14, c[0x0][0x390] ;  /* 0x0000e400ff0e7b82 */ /* 0x000e240000000a00 */
[----:B0-----:R-:W-:-:S06]  /*0300*/  IMAD.WIDE R14, R33, 0x4, R14 ;  /* 0x00000004210e7825 */ /* 0x001fcc00078e020e */
[----:B------:R-:W2:Y:S01]  /*0310*/  LDG.E R15, desc[UR36][R14.64] ;  /* 0x000000240e0f7981 */ /* 0x000ea2000c1e1900 */
[C---:B------:R-:W-:Y:S01]  /*0320*/  DADD R10, R40.reuse, 2 ;  /* 0x40000000280a7429 */ /* 0x040fe20000000000 */
[----:B------:R-:W-:Y:S01]  /*0330*/  BSSY.RECONVERGENT B2, `(.L_x_6) ;  /* 0x0000011000027945 */ /* 0x000fe20003800200 */
[C---:B------:R-:W-:Y:S02]  /*0340*/  DSETP.NEU.AND P2, PT, R40.reuse, RZ, PT ;  /* 0x000000ff2800722a */ /* 0x040fe40003f4d000 */
[----:B------:R-:W-:-:S04]  /*0350*/  DSETP.NEU.AND P0, PT, R40, 1, PT ;  /* 0x3ff000002800742a */ /* 0x000fc80003f0d000 */
[----:B------:R-:W-:Y:S02]  /*0360*/  FSEL R8, R8, RZ, P2 ;  /* 0x000000ff08087208 */ /* 0x000fe40001000000 */
[----:B------:R-:W-:Y:S02]  /*0370*/  LOP3.LUT R10, R11, 0x7ff00000, RZ, 0xc0, !PT ;  /* 0x7ff000000b0a7812 */ /* 0x000fe400078ec0ff */
[----:B------:R-:W-:Y:S02]  /*0380*/  FSEL R9, R12, RZ, P2 ;  /* 0x000000ff0c097208 */ /* 0x000fe40001000000 */
[----:B------:R-:W-:Y:S01]  /*0390*/  ISETP.NE.AND P3, PT, R10, 0x7ff00000, PT ;  /* 0x7ff000000a00780c */ /* 0x000fe20003f65270 */
[----:B--2---:R-:W-:-:S05]  /*03a0*/  VIADD R0, R15, 0x1800000 ;  /* 0x018000000f007836 */ /* 0x004fca0000000000 */
[----:B------:R-:W-:-:S04]  /*03b0*/  LOP3.LUT R0, R0, 0x7f800000, RZ, 0xc0, !PT ;  /* 0x7f80000000007812 */ /* 0x000fc800078ec0ff */
[----:B------:R-:W-:-:S03]  /*03c0*/  ISETP.GT.U32.AND P1, PT, R0, 0x1ffffff, PT ;  /* 0x01ffffff0000780c */ /* 0x000fc60003f24070 */
[----:B------:R-:W-:Y:S10]  /*03d0*/  @P3 BRA `(.L_x_7) ;  /* 0x0000000000183947 */ /* 0x000ff40003800000 */
[----:B------:R-:W-:-:S14]  /*03e0*/  DSETP.NAN.AND P2, PT, R40, R40, PT ;  /* 0x000000282800722a */ /* 0x000fdc0003f48000 */
[----:B------:R-:W-:Y:S01]  /*03f0*/  @P2 DADD R8, R40, 2 ;  /* 0x4000000028082429 */ /* 0x000fe20000000000 */
[----:B------:R-:W-:Y:S10]  /*0400*/  @P2 BRA `(.L_x_7) ;  /* 0x00000000000c2947 */ /* 0x000ff40003800000 */
[----:B------:R-:W-:-:S14]  /*0410*/  DSETP.NEU.AND P2, PT, |R40|, +INF , PT ;  /* 0x7ff000002800742a */ /* 0x000fdc0003f4d200 */
[----:B------:R-:W-:Y:S02]  /*0420*/  @!P2 IMAD.MOV.U32 R8, RZ, RZ, 0x0 ;  /* 0x00000000ff08a424 */ /* 0x000fe400078e00ff */
[----:B------:R-:W-:-:S07]  /*0430*/  @!P2 IMAD.MOV.U32 R9, RZ, RZ, 0x7ff00000 ;  /* 0x7ff00000ff09a424 */ /* 0x000fce00078e00ff */
.L_x_7:
[----:B------:R-:W-:Y:S05]  /*0440*/  BSYNC.RECONVERGENT B2 ;  /* 0x0000000000027941 */ /* 0x000fea0003800200 */
.L_x_6:
[----:B------:R-:W-:Y:S01]  /*0450*/  BSSY.RECONVERGENT B2, `(.L_x_8) ;  /* 0x000000c000027945 */ /* 0x000fe20003800200 */
[----:B------:R-:W-:Y:S02]  /*0460*/  FSEL R40, R8, RZ, P0 ;  /* 0x000000ff08287208 */ /* 0x000fe40000000000 */
[----:B------:R-:W-:Y:S01]  /*0470*/  FSEL R41, R9, 1.875, P0 ;  /* 0x3ff0000009297808 */ /* 0x000fe20000000000 */
[----:B------:R-:W-:Y:S06]  /*0480*/  @P1 BRA `(.L_x_9) ;  /* 0x0000000000101947 */ /* 0x000fec0003800000 */
[----:B------:R-:W-:Y:S01]  /*0490*/  IMAD.MOV.U32 R0, RZ, RZ, R15 ;  /* 0x000000ffff007224 */ /* 0x000fe200078e000f */
[----:B------:R-:W-:-:S07]  /*04a0*/  MOV R10, 0x4c0 ;  /* 0x000004c0000a7802 */ /* 0x000fce0000000f00 */
[----:B------:R-:W-:Y:S05]  /*04b0*/  CALL.REL.NOINC `($__internal_1_$__cuda_sm20_rcp_rn_f32_slowpath) ;  /* 0x0000001800dc7944 */ /* 0x000fea0003c00000 */
[----:B------:R-:W-:Y:S05]  /*04c0*/  BRA `(.L_x_10) ;  /* 0x0000000000107947 */ /* 0x000fea0003800000 */
.L_x_9:
[----:B------:R-:W0:Y:S02]  /*04d0*/  MUFU.RCP R46, R15 ;  /* 0x0000000f002e7308 */ /* 0x000e240000001000 */
[----:B0-----:R-:W-:-:S04]  /*04e0*/  FFMA R0, R15, R46, -1 ;  /* 0xbf8000000f007423 */ /* 0x001fc8000000002e */
[----:B------:R-:W-:-:S04]  /*04f0*/  FADD.FTZ R9, -R0, -RZ ;  /* 0x800000ff00097221 */ /* 0x000fc80000010100 */
[----:B------:R-:W-:-:S07]  /*0500*/  FFMA R46, R46, R9, R46 ;  /* 0x000000092e2e7223 */ /* 0x000fce000000002e */
.L_x_10:
[----:B------:R-:W-:Y:S05]  /*0510*/  BSYNC.RECONVERGENT B2 ;  /* 0x0000000000027941 */ /* 0x000fea0003800200 */
.L_x_8:
[----:B------:R-:W0:Y:S01]  /*0520*/  F2F.F64.F32 R42, R46 ;  /* 0x0000002e002a7310 */ /* 0x000e220000201800 */
[----:B------:R-:W-:Y:S01]  /*0530*/  BSSY.RECONVERGENT B2, `(.L_x_11) ;  /* 0x0000005000027945 */ /* 0x000fe20003800200 */
[----:B------:R-:W-:Y:S01]  /*0540*/  IMAD.MOV.U32 R45, RZ, RZ, 0x40240000 ;  /* 0x40240000ff2d7424 */ /* 0x000fe200078e00ff */
[----:B------:R-:W-:Y:S01]  /*0550*/  MOV R0, 0x580 ;  /* 0x0000058000007802 */ /* 0x000fe20000000f00 */
[----:B0-----:R-:W-:-:S11]  /*0560*/  DADD R36, -RZ, |R42| ;  /* 0x00000000ff247229 */ /* 0x001fd6000000052a */
[----:B------:R-:W-:Y:S05]  /*0570*/  CALL.REL.NOINC `($_Z17constructSolutionP3antP17curandStateXORWOWPfPd$__internal_accurate_pow) ;  /* 0x0000001c00807944 */ /* 0x000fea0003c00000 */
[----:B------:R-:W-:Y:S05]  /*0580*/  BSYNC.RECONVERGENT B2 ;  /* 0x0000000000027941 */ /* 0x000fea0003800200 */
.L_x_11:
[----:B------:R-:W-:Y:S01]  /*0590*/  DADD R10, R42, 10 ;  /* 0x402400002a0a7429 */ /* 0x000fe20000000000 */
[C---:B------:R-:W-:Y:S01]  /*05a0*/  FSETP.NEU.AND P1, PT, R46.reuse, RZ, PT ;  /* 0x000000ff2e00720b */ /* 0x040fe20003f2d000 */
[----:B------:R-:W-:Y:S01]  /*05b0*/  BSSY.RECONVERGENT B2, `(.L_x_12) ;  /* 0x000000d000027945 */ /* 0x000fe20003800200 */
[----:B------:R-:W-:Y:S02]  /*05c0*/  FSETP.NEU.AND P0, PT, R46, 1, PT ;  /* 0x3f8000002e00780b */ /* 0x000fe40003f0d000 */
[----:B------:R-:W-:Y:S02]  /*05d0*/  FSEL R8, R8, RZ, P1 ;  /* 0x000000ff08087208 */ /* 0x000fe40000800000 */
[----:B------:R-:W-:-:S03]  /*05e0*/  FSEL R9, R12, RZ, P1 ;  /* 0x000000ff0c097208 */ /* 0x000fc60000800000 */
[----:B------:R-:W-:-:S04]  /*05f0*/  LOP3.LUT R10, R11, 0x7ff00000, RZ, 0xc0, !PT ;  /* 0x7ff000000b0a7812 */ /* 0x000fc800078ec0ff */
[----:B------:R-:W-:-:S13]  /*0600*/  ISETP.NE.AND P2, PT, R10, 0x7ff00000, PT ;  /* 0x7ff000000a00780c */ /* 0x000fda0003f45270 */
[----:B------:R-:W-:Y:S05]  /*0610*/  @P2 BRA `(.L_x_13) ;  /* 0x0000000000182947 */ /* 0x000fea0003800000 */
[----:B------:R-:W-:-:S13]  /*0620*/  FSETP.NAN.AND P1, PT, R46, R46, PT ;  /* 0x0000002e2e00720b */ /* 0x000fda0003f28000 */
[----:B------:R-:W-:Y:S01]  /*0630*/  @P1 DADD R8, R42, 10 ;  /* 0x402400002a081429 */ /* 0x000fe20000000000 */
[----:B------:R-:W-:Y:S10]  /*0640*/  @P1 BRA `(.L_x_13) ;  /* 0x00000000000c1947 */ /* 0x000ff40003800000 */
[----:B------:R-:W-:-:S14]  /*0650*/  DSETP.NEU.AND P1, PT, |R42|, +INF , PT ;  /* 0x7ff000002a00742a */ /* 0x000fdc0003f2d200 */
[----:B------:R-:W-:Y:S02]  /*0660*/  @!P1 IMAD.MOV.U32 R8, RZ, RZ, 0x0 ;  /* 0x00000000ff089424 */ /* 0x000fe400078e00ff */
[----:B------:R-:W-:-:S07]  /*0670*/  @!P1 IMAD.MOV.U32 R9, RZ, RZ, 0x7ff00000 ;  /* 0x7ff00000ff099424 */ /* 0x000fce00078e00ff */
.L_x_13:
[----:B------:R-:W-:Y:S05]  /*0680*/  BSYNC.RECONVERGENT B2 ;  /* 0x0000000000027941 */ /* 0x000fea0003800200 */
.L_x_12:
[----:B------:R-:W-:Y:S02]  /*0690*/  FSEL R8, R8, RZ, P0 ;  /* 0x000000ff08087208 */ /* 0x000fe40000000000 */
[----:B------:R-:W-:-:S06]  /*06a0*/  FSEL R9, R9, 1.875, P0 ;  /* 0x3ff0000009097808 */ /* 0x000fcc0000000000 */
[----:B------:R-:W-:-:S08]  /*06b0*/  DMUL R40, R40, R8 ;  /* 0x0000000828287228 */ /* 0x000fd00000000000 */
[----:B------:R-:W-:-:S06]  /*06c0*/  DSETP.NAN.AND P0, PT, R40, R40, PT ;  /* 0x000000282800722a */ /* 0x000fcc0003f08000 */
[----:B------:R-:W-:Y:S02]  /*06d0*/  FSEL R8, R40, RZ, !P0 ;  /* 0x000000ff28087208 */ /* 0x000fe40004000000 */
[----:B------:R-:W-:-:S06]  /*06e0*/  FSEL R9, R41, RZ, !P0 ;  /* 0x000000ff29097208 */ /* 0x000fcc0004000000 */
[----:B------:R-:W-:-:S11]  /*06f0*/  DADD R22, R22, R8 ;  /* 0x0000000016167229 */ /* 0x000fd60000000008 */
.L_x_4:
[----:B------:R-:W-:Y:S05]  /*0700*/  BSYNC.RECONVERGENT B1 ;  /* 0x0000000000017941 */ /* 0x000fea0003800200 */
.L_x_3:
[----:B------:R-:W-:-:S13]  /*0710*/  ISETP.NE.AND P0, PT, R4, 0x68, PT ;  /* 0x000000680400780c */ /* 0x000fda0003f05270 */
[----:B------:R-:W-:Y:S05]  /*0720*/  @!P0 BRA `(.L_x_14) ;  /* 0x0000000400648947 */ /* 0x000fea0003800000 */
[----:B------:R-:W2:Y:S01]  /*0730*/  LDG.E R0, desc[UR36][R6.64] ;  /* 0x0000002406007981 */ /* 0x000ea2000c1e1900 */
[----:B------:R-:W-:Y:S01]  /*0740*/  BSSY.RECONVERGENT B1, `(.L_x_15) ;  /* 0x0000051000017945 */ /* 0x000fe20003800200 */
        /* <DEDUP_REMOVED lines=11> */
.L_x_17:
[C---:B------:R-:W-:Y:S01]  /*0800*/  DADD R10, R40.reuse, 2 ;  /* 0x40000000280a7429 */ /* 0x040fe20000000000 */
[----:B------:R-:W-:Y:S01]  /*0810*/  BSSY.RECONVERGENT B2, `(.L_x_18) ;  /* 0x000000f000027945 */ /* 0x000fe20003800200 */
[----:B------:R-:W-:-:S06]  /*0820*/  DSETP.NEU.AND P0, PT, R40, RZ, PT ;  /* 0x000000ff2800722a */ /* 0x000fcc0003f0d000 */
[----:B------:R-:W-:Y:S02]  /*0830*/  FSEL R8, R8, RZ, P0 ;  /* 0x000000ff08087208 */ /* 0x000fe40000000000 */
[----:B------:R-:W-:Y:S02]  /*0840*/  LOP3.LUT R10, R11, 0x7ff00000, RZ, 0xc0, !PT ;  /* 0x7ff000000b0a7812 */ /* 0x000fe400078ec0ff */
[----:B------:R-:W-:Y:S02]  /*0850*/  FSEL R9, R12, RZ, P0 ;  /* 0x000000ff0c097208 */ /* 0x000fe40000000000 */
[----:B------:R-:W-:-:S13]  /*0860*/  ISETP.NE.AND P1, PT, R10, 0x7ff00000, PT ;  /* 0x7ff000000a00780c */ /* 0x000fda0003f25270 */
[----:B------:R-:W-:Y:S05]  /*0870*/  @P1 BRA `(.L_x_19) ;  /* 0x0000000000201947 */ /* 0x000fea0003800000 */
[----:B------:R-:W-:-:S14]  /*0880*/  DSETP.NAN.AND P0, PT, R40, R40, PT ;  /* 0x000000282800722a */ /* 0x000fdc0003f08000 */
[----:B------:R-:W-:Y:S05]  /*0890*/  @P0 BRA `(.L_x_20) ;  /* 0x0000000000140947 */ /* 0x000fea0003800000 */
[----:B------:R-:W-:-:S14]  /*08a0*/  DSETP.NEU.AND P0, PT, |R40|, +INF , PT ;  /* 0x7ff000002800742a */ /* 0x000fdc0003f0d200 */
[----:B------:R-:W-:Y:S05]  /*08b0*/  @P0 BRA `(.L_x_19) ;  /* 0x0000000000100947 */ /* 0x000fea0003800000 */
[----:B------:R-:W-:Y:S02]  /*08c0*/  IMAD.MOV.U32 R8, RZ, RZ, 0x0 ;  /* 0x00000000ff087424 */ /* 0x000fe400078e00ff */
[----:B------:R-:W-:Y:S01]  /*08d0*/  IMAD.MOV.U32 R9, RZ, RZ, 0x7ff00000 ;  /* 0x7ff00000ff097424 */ /* 0x000fe200078e00ff */
[----:B------:R-:W-:Y:S06]  /*08e0*/  BRA `(.L_x_19) ;  /* 0x0000000000047947 */ /* 0x000fec0003800000 */
.L_x_20:
[----:B------:R-:W-:-:S11]  /*08f0*/  DADD R8, R40, 2 ;  /* 0x4000000028087429 */ /* 0x000fd60000000000 */
.L_x_19:
[----:B------:R-:W-:Y:S05]  /*0900*/  BSYNC.RECONVERGENT B2 ;  /* 0x0000000000027941 */ /* 0x000fea0003800200 */
.L_x_18:
[----:B------:R-:W0:Y:S02]  /*0910*/  LDC.64 R10, c[0x0][0x390] ;  /* 0x0000e400ff0a7b82 */ /* 0x000e240000000a00 */
[----:B0-----:R-:W-:-:S06]  /*0920*/  IMAD.WIDE R10, R5, 0x4, R10 ;  /* 0x00000004050a7825 */ /* 0x001fcc00078e020a */
[----:B------:R-:W2:Y:S01]  /*0930*/  LDG.E R11, desc[UR36][R10.64] ;  /* 0x000000240a0b7981 */ /* 0x000ea2000c1e1900 */
[----:B------:R-:W-:Y:S01]  /*0940*/  DSETP.NEU.AND P0, PT, R40, 1, PT ;  /* 0x3ff000002800742a */ /* 0x000fe20003f0d000 */
[----:B------:R-:W-:Y:S05]  /*0950*/  BSSY.RECONVERGENT B2, `(.L_x_21) ;  /* 0x000000f000027945 */ /* 0x000fea0003800200 */
[----:B------:R-:W-:Y:S02]  /*0960*/  FSEL R40, R8, RZ, P0 ;  /* 0x000000ff08287208 */ /* 0x000fe40000000000 */
[----:B------:R-:W-:Y:S01]  /*0970*/  FSEL R41, R9, 1.875, P0 ;  /* 0x3ff0000009297808 */ /* 0x000fe20000000000 */
[----:B--2---:R-:W-:-:S05]  /*0980*/  VIADD R0, R11, 0x1800000 ;  /* 0x018000000b007836 */ /* 0x004fca0000000000 */
[----:B------:R-:W-:-:S04]  /*0990*/  LOP3.LUT R0, R0, 0x7f800000, RZ, 0xc0, !PT ;  /* 0x7f80000000007812 */ /* 0x000fc800078ec0ff */
[----:B------:R-:W-:-:S13]  /*09a0*/  ISETP.GT.U32.AND P1, PT, R0, 0x1ffffff, PT ;  /* 0x01ffffff0000780c */ /* 0x000fda0003f24070 */
[----:B------:R-:W-:Y:S05]  /*09b0*/  @P1 BRA `(.L_x_22) ;  /* 0x0000000000101947 */ /* 0x000fea0003800000 */
[----:B------:R-:W-:Y:S01]  /*09c0*/  IMAD.MOV.U32 R0, RZ, RZ, R11 ;  /* 0x000000ffff007224 */ /* 0x000fe200078e000b */
[----:B------:R-:W-:-:S07]  /*09d0*/  MOV R10, 0x9f0 ;  /* 0x000009f0000a7802 */ /* 0x000fce0000000f00 */
[----:B------:R-:W-:Y:S05]  /*09e0*/  CALL.REL.NOINC `($__internal_1_$__cuda_sm20_rcp_rn_f32_slowpath) ;  /* 0x0000001400907944 */ /* 0x000fea0003c00000 */
[----:B------:R-:W-:Y:S05]  /*09f0*/  BRA `(.L_x_23) ;  /* 0x0000000000107947 */ /* 0x000fea0003800000 */
.L_x_22:
[----:B------:R-:W0:Y:S02]  /*0a00*/  MUFU.RCP R46, R11 ;  /* 0x0000000b002e7308 */ /* 0x000e240000001000 */
[----:B0-----:R-:W-:-:S04]  /*0a10*/  FFMA R0, R11, R46, -1 ;  /* 0xbf8000000b007423 */ /* 0x001fc8000000002e */
[----:B------:R-:W-:-:S04]  /*0a20*/  FADD.FTZ R9, -R0, -RZ ;  /* 0x800000ff00097221 */ /* 0x000fc80000010100 */
[----:B------:R-:W-:-:S07]  /*0a30*/  FFMA R46, R46, R9, R46 ;  /* 0x000000092e2e7223 */ /* 0x000fce000000002e */
.L_x_23:
[----:B------:R-:W-:Y:S05]  /*0a40*/  BSYNC.RECONVERGENT B2 ;  /* 0x0000000000027941 */ /* 0x000fea0003800200 */
.L_x_21:
[----:B------:R-:W0:Y:S01]  /*0a50*/  F2F.F64.F32 R42, R46 ;  /* 0x0000002e002a7310 */ /* 0x000e220000201800 */
[----:B------:R-:W-:Y:S01]  /*0a60*/  BSSY.RECONVERGENT B2, `(.L_x_24) ;  /* 0x0000005000027945 */ /* 0x000fe20003800200 */
[----:B------:R-:W-:Y:S01]  /*0a70*/  IMAD.MOV.U32 R45, RZ, RZ, 0x40240000 ;  /* 0x40240000ff2d7424 */ /* 0x000fe200078e00ff */
[----:B------:R-:W-:Y:S01]  /*0a80*/  MOV R0, 0xab0 ;  /* 0x00000ab000007802 */ /* 0x000fe20000000f00 */
[----:B0-----:R-:W-:-:S11]  /*0a90*/  DADD R36, -RZ, |R42| ;  /* 0x00000000ff247229 */ /* 0x001fd6000000052a */
[----:B------:R-:W-:Y:S05]  /*0aa0*/  CALL.REL.NOINC `($_Z17constructSolutionP3antP17curandStateXORWOWPfPd$__internal_accurate_pow) ;  /* 0x0000001800347944 */ /* 0x000fea0003c00000 */
[----:B------:R-:W-:Y:S05]  /*0ab0*/  BSYNC.RECONVERGENT B2 ;  /* 0x0000000000027941 */ /* 0x000fea0003800200 */
.L_x_24:
[----:B------:R-:W-:Y:S01]  /*0ac0*/  DADD R10, R42, 10 ;  /* 0x402400002a0a7429 */ /* 0x000fe20000000000 */
[----:B------:R-:W-:Y:S01]  /*0ad0*/  FSETP.NEU.AND P0, PT, R46, RZ, PT ;  /* 0x000000ff2e00720b */ /* 0x000fe20003f0d000 */
[----:B------:R-:W-:Y:S03]  /*0ae0*/  BSSY.RECONVERGENT B2, `(.L_x_25) ;  /* 0x000000e000027945 */ /* 0x000fe60003800200 */
[----:B------:R-:W-:Y:S02]  /*0af0*/  FSEL R8, R8, RZ, P0 ;  /* 0x000000ff08087208 */ /* 0x000fe40000000000 */
[----:B------:R-:W-:-:S03]  /*0b00*/  FSEL R9, R12, RZ, P0 ;  /* 0x000000ff0c097208 */ /* 0x000fc60000000000 */
[----:B------:R-:W-:-:S04]  /*0b10*/  LOP3.LUT R10, R11, 0x7ff00000, RZ, 0xc0, !PT ;  /* 0x7ff000000b0a7812 */ /* 0x000fc800078ec0ff */
[----:B------:R-:W-:-:S13]  /*0b20*/  ISETP.NE.AND P1, PT, R10, 0x7ff00000, PT ;  /* 0x7ff000000a00780c */ /* 0x000fda0003f25270 */
[----:B------:R-:W-:Y:S05]  /*0b30*/  @P1 BRA `(.L_x_26) ;  /* 0x0000000000201947 */ /* 0x000fea0003800000 */
[----:B------:R-:W-:-:S13]  /*0b40*/  FSETP.NAN.AND P0, PT, R46, R46, PT ;  /* 0x0000002e2e00720b */ /* 0x000fda0003f08000 */
[----:B------:R-:W-:Y:S05]  /*0b50*/  @P0 BRA `(.L_x_27) ;  /* 0x0000000000140947 */ /* 0x000fea0003800000 */
[----:B------:R-:W-:-:S14]  /*0b60*/  DSETP.NEU.AND P0, PT, |R42|, +INF , PT ;  /* 0x7ff000002a00742a */ /* 0x000fdc0003f0d200 */
[----:B------:R-:W-:Y:S05]  /*0b70*/  @P0 BRA `(.L_x_26) ;  /* 0x0000000000100947 */ /* 0x000fea0003800000 */
[----:B------:R-:W-:Y:S02]  /*0b80*/  IMAD.MOV.U32 R8, RZ, RZ, 0x0 ;  /* 0x00000000ff087424 */ /* 0x000fe400078e00ff */
[----:B------:R-:W-:Y:S01]  /*0b90*/  IMAD.MOV.U32 R9, RZ, RZ, 0x7ff00000 ;  /* 0x7ff00000ff097424 */ /* 0x000fe200078e00ff */
[----:B------:R-:W-:Y:S06]  /*0ba0*/  BRA `(.L_x_26) ;  /* 0x0000000000047947 */ /* 0x000fec0003800000 */
.L_x_27:
[----:B------:R-:W-:-:S11]  /*0bb0*/  DADD R8, R42, 10 ;  /* 0x402400002a087429 */ /* 0x000fd60000000000 */
.L_x_26:
[----:B------:R-:W-:Y:S05]  /*0bc0*/  BSYNC.RECONVERGENT B2 ;  /* 0x0000000000027941 */ /* 0x000fea0003800200 */
.L_x_25:
[----:B------:R-:W-:-:S04]  /*0bd0*/  FSETP.NEU.AND P0, PT, R46, 1, PT ;  /* 0x3f8000002e00780b */ /* 0x000fc80003f0d000 */
[----:B------:R-:W-:Y:S02]  /*0be0*/  FSEL R8, R8, RZ, P0 ;  /* 0x000000ff08087208 */ /* 0x000fe40000000000 */
[----:B------:R-:W-:-:S06]  /*0bf0*/  FSEL R9, R9, 1.875, P0 ;  /* 0x3ff0000009097808 */ /* 0x000fcc0000000000 */
[----:B------:R-:W-:-:S08]  /*0c00*/  DMUL R40, R40, R8 ;  /* 0x0000000828287228 */ /* 0x000fd00000000000 */
[----:B------:R-:W-:-:S06]  /*0c10*/  DSETP.NAN.AND P0, PT, R40, R40, PT ;  /* 0x000000282800722a */ /* 0x000fcc0003f08000 */
[----:B------:R-:W-:Y:S02]  /*0c20*/  FSEL R8, R40, RZ, !P0 ;  /* 0x000000ff28087208 */ /* 0x000fe40004000000 */
[----:B------:R-:W-:-:S06]  /*0c30*/  FSEL R9, R41, RZ, !P0 ;  /* 0x000000ff29097208 */ /* 0x000fcc0004000000 */
[----:B------:R-:W-:-:S11]  /*0c40*/  DADD R22, R22, R8 ;  /* 0x0000000016167229 */ /* 0x000fd60000000008 */
.L_x_16:
[----:B------:R-:W-:Y:S05]  /*0c50*/  BSYNC.RECONVERGENT B1 ;  /* 0x0000000000017941 */ /* 0x000fea0003800200 */
.L_x_15:
[----:B------:R-:W-:Y:S01]  /*0c60*/  IADD3 R6, P0, PT, R6, 0x8, RZ ;  /* 0x0000000806067810 */ /* 0x000fe20007f1e0ff */
[----:B------:R-:W-:Y:S02]  /*0c70*/  VIADD R4, R4, 0x2 ;  /* 0x0000000204047836 */ /* 0x000fe40000000000 */
[----:B------:R-:W-:Y:S02]  /*0c80*/  VIADD R5, R5, 0xd2 ;  /* 0x000000d205057836 */ /* 0x000fe40000000000 */
[----:B------:R-:W-:Y:S02]  /*0c90*/  IMAD.X R7, RZ, RZ, R7, P0 ;  /* 0x000000ffff077224 */ /* 0x000fe400000e0607 */
[----:B------:R-:W-:Y:S01]  /*0ca0*/  VIADD R33, R33, 0xd2 ;  /* 0x000000d221217836 */ /* 0x000fe20000000000 */
[----:B------:R-:W-:Y:S06]  /*0cb0*/  BRA `(.L_x_28) ;  /* 0xfffffff400547947 */ /* 0x000fec000383ffff */
.L_x_14:
[----:B------:R-:W-:Y:S05]  /*0cc0*/  BSYNC.RECONVERGENT B0 ;  /* 0x0000000000007941 */ /* 0x000fea0003800200 */
.L_x_2:
[----:B------:R-:W-:Y:S01]  /*0cd0*/  DSETP.NEU.AND P0, PT, R22, RZ, PT ;  /* 0x000000ff1600722a */ /* 0x000fe20003f0d000 */
[----:B------:R-:W-:-:S13]  /*0ce0*/  BSSY.RECONVERGENT B7, `(.L_x_29) ;  /* 0x0000013000077945 */ /* 0x000fda0003800200 */
[----:B------:R-:W-:Y:S05]  /*0cf0*/  @P0 BRA `(.L_x_30) ;  /* 0x0000000000440947 */ /* 0x000fea0003800000 */
[----:B------:R-:W-:Y:S01]  /*0d00*/  MOV R0, 0x0 ;  /* 0x0000000000007802 */ /* 0x000fe20000000f00 */
[----:B------:R-:W0:Y:S01]  /*0d10*/  LDCU.64 UR4, c[0x4][0x50] ;  /* 0x01000a00ff0477ac */ /* 0x000e220008000a00 */
[----:B------:R-:W-:Y:S02]  /*0d20*/  IMAD.MOV.U32 R8, RZ, RZ, 0x130 ;  /* 0x00000130ff087424 */ /* 0x000fe400078e00ff */
[----:B------:R1:W2:Y:S01]  /*0d30*/  LDC.64 R14, c[0x4][R0] ;  /* 0x01000000000e7b82 */ /* 0x0002a20000000a00 */
[----:B------:R-:W3:Y:S01]  /*0d40*/  LDCU.64 UR6, c[0x4][0x58] ;  /* 0x01000b00ff0677ac */ /* 0x000ee20008000a00 */
[----:B------:R-:W-:Y:S02]  /*0d50*/  IMAD.MOV.U32 R12, RZ, RZ, 0x1 ;  /* 0x00000001ff0c7424 */ /* 0x000fe400078e00ff */
[----:B------:R-:W-:Y:S01]  /*0d60*/  IMAD.MOV.U32 R13, RZ, RZ, RZ ;  /* 0x000000ffff0d7224 */ /* 0x000fe200078e00ff */
[----:B------:R-:W4:Y:S01]  /*0d70*/  LDCU.64 UR8, c[0x4][0x48] ;  /* 0x01000900ff0877ac */ /* 0x000f220008000a00 */
[----:B0-----:R-:W-:-:S02]  /*0d80*/  IMAD.U32 R4, RZ, RZ, UR4 ;  /* 0x00000004ff047e24 */ /* 0x001fc4000f8e00ff */
[----:B------:R-:W-:Y:S02]  /*0d90*/  IMAD.U32 R5, RZ, RZ, UR5 ;  /* 0x00000005ff057e24 */ /* 0x000fe4000f8e00ff */
[----:B---3--:R-:W-:Y:S02]  /*0da0*/  IMAD.U32 R6, RZ, RZ, UR6 ;  /* 0x00000006ff067e24 */ /* 0x008fe4000f8e00ff */
[----:B------:R-:W-:Y:S02]  /*0db0*/  IMAD.U32 R7, RZ, RZ, UR7 ;  /* 0x00000007ff077e24 */ /* 0x000fe4000f8e00ff */
[----:B----4-:R-:W-:Y:S02]  /*0dc0*/  IMAD.U32 R10, RZ, RZ, UR8 ;  /* 0x00000008ff0a7e24 */ /* 0x010fe4000f8e00ff */
[----:B-1----:R-:W-:-:S07]  /*0dd0*/  IMAD.U32 R11, RZ, RZ, UR9 ;  /* 0x00000009ff0b7e24 */ /* 0x002fce000f8e00ff */
[----:B------:R-:W-:-:S07]  /*0de0*/  LEPC R20, `(.L_x_31) ;  /* 0x000000001014794e */ /* 0x000fce0000000000 */
[----:B--2---:R-:W-:Y:S05]  /*0df0*/  CALL.ABS.NOINC R14 ;  /* 0x000000000e007343 */ /* 0x004fea0003c00000 */
.L_x_31:
[----:B------:R0:W5:Y:S02]  /*0e00*/  LDG.E R3, desc[UR36][R30.64+0x8] ;  /* 0x000008241e037981 */ /* 0x000164000c1e1900 */
.L_x_30:
[----:B------:R-:W-:Y:S05]  /*0e10*/  BSYNC.RECONVERGENT B7 ;  /* 0x0000000000077941 */ /* 0x000fea0003800200 */
.L_x_29:
[----:B------:R-:W-:Y:S01]  /*0e20*/  BSSY.RECONVERGENT B0, `(.L_x_32) ;  /* 0x00000a3000007945 */ /* 0x000fe20003800200 */
[----:B-----5:R-:W-:Y:S01]  /*0e30*/  IADD3 R33, PT, PT, -R3, 0x69, RZ ;  /* 0x0000006903217810 */ /* 0x020fe20007ffe1ff */
[----:B------:R-:W-:-:S07]  /*0e40*/  IMAD.MOV.U32 R3, RZ, RZ, 0x6a ;  /* 0x0000006aff037424 */ /* 0x000fce00078e00ff */
.L_x_48:
[----:B------:R-:W-:Y:S01]  /*0e50*/  BSSY.RECONVERGENT B1, `(.L_x_33) ;  /* 0x0000008000017945 */ /* 0x000fe20003800200 */
.L_x_34:
[C---:B------:R-:W-:Y:S01]  /*0e60*/  ISETP.GT.AND P0, PT, R3.reuse, 0x67, PT ;  /* 0x000000670300780c */ /* 0x040fe20003f04270 */
[----:B------:R-:W-:-:S05]  /*0e70*/  VIADD R3, R3, 0x1 ;  /* 0x0000000103037836 */ /* 0x000fca0000000000 */
[----:B------:R-:W-:-:S05]  /*0e80*/  SEL R3, R3, RZ, !P0 ;  /* 0x000000ff03037207 */ /* 0x000fca0004000000 */
[----:B------:R-:W-:-:S05]  /*0e90*/  IMAD.WIDE R6, R3, 0x4, R26 ;  /* 0x0000000403067825 */ /* 0x000fca00078e021a */
[----:B------:R-:W2:Y:S02]  /*0ea0*/  LDG.E R0, desc[UR36][R6.64] ;  /* 0x0000002406007981 */ /* 0x000ea4000c1e1900 */
[----:B--2---:R-:W-:-:S13]  /*0eb0*/  ISETP.NE.AND P0, PT, R0, RZ, PT ;  /* 0x000000ff0000720c */ /* 0x004fda0003f05270 */
[----:B------:R-:W-:Y:S05]  /*0ec0*/  @P0 BRA `(.L_x_34) ;  /* 0xfffffffc00e40947 */ /* 0x000fea000383ffff */
[----:B------:R-:W-:Y:S05]  /*0ed0*/  BSYNC.RECONVERGENT B1 ;  /* 0x0000000000017941 */ /* 0x000fea0003800200 */
.L_x_33:
[----:B------:R-:W1:Y:S01]  /*0ee0*/  LDC.64 R40, c[0x0][0x398] ;  /* 0x0000e600ff287b82 */ /* 0x000e620000000a00 */
[----:B------:R-:W-:-:S04]  /*0ef0*/  IMAD R4, R3, 0x69, R18 ;  /* 0x0000006903047824 */ /* 0x000fc800078e0212 */
[----:B-1----:R-:W-:-:S06]  /*0f00*/  IMAD.WIDE R40, R4, 0x8, R40 ;  /* 0x0000000804287825 */ /* 0x002fcc00078e0228 */
[----:B------:R-:W2:Y:S01]  /*0f10*/  LDG.E.64 R40, desc[UR36][R40.64] ;  /* 0x0000002428287981 */ /* 0x000ea2000c1e1b00 */
[----:B------:R-:W-:Y:S01]  /*0f20*/  BSSY.RECONVERGENT B1, `(.L_x_35) ;  /* 0x0000005000017945 */ /* 0x000fe20003800200 */
[----:B------:R-:W-:Y:S01]  /*0f30*/  IMAD.MOV.U32 R45, RZ, RZ, 0x40000000 ;  /* 0x40000000ff2d7424 */ /* 0x000fe200078e00ff */
[----:B------:R-:W-:Y:S01]  /*0f40*/  MOV R0, 0xf70 ;  /* 0x00000f7000007802 */ /* 0x000fe20000000f00 */
[----:B--2---:R-:W-:-:S11]  /*0f50*/  DADD R36, -RZ, |R40| ;  /* 0x00000000ff247229 */ /* 0x004fd60000000528 */
[----:B0-----:R-:W-:Y:S05]  /*0f60*/  CALL.REL.NOINC `($_Z17constructSolutionP3antP17curandStateXORWOWPfPd$__internal_accurate_pow) ;  /* 0x0000001400047944 */ /* 0x001fea0003c00000 */
[----:B------:R-:W-:Y:S05]  /*0f70*/  BSYNC.RECONVERGENT B1 ;  /* 0x0000000000017941 */ /* 0x000fea0003800200 */
.L_x_35:
        /* <DEDUP_REMOVED lines=21> */
.L_x_37:
[----:B------:R-:W-:Y:S05]  /*10d0*/  BSYNC.RECONVERGENT B1 ;  /* 0x0000000000017941 */ /* 0x000fea0003800200 */
.L_x_36:
[----:B------:R-:W-:Y:S01]  /*10e0*/  BSSY.RECONVERGENT B1, `(.L_x_38) ;  /* 0x000000d000017945 */ /* 0x000fe20003800200 */
[----:B------:R-:W-:Y:S02]  /*10f0*/  FSEL R42, R8, RZ, P0 ;  /* 0x000000ff082a7208 */ /* 0x000fe40000000000 */
[----:B------:R-:W-:Y:S01]  /*1100*/  FSEL R43, R9, 1.875, P0 ;  /* 0x3ff00000092b7808 */ /* 0x000fe20000000000 */
[----:B------:R-:W-:Y:S06]  /*1110*/  @P1 BRA `(.L_x_39) ;  /* 0x0000000000141947 */ /* 0x000fec0003800000 */
[----:B------:R-:W-:Y:S01]  /*1120*/  IMAD.MOV.U32 R0, RZ, RZ, R11 ;  /* 0x000000ffff007224 */ /* 0x000fe200078e000b */
[----:B------:R-:W-:-:S07]  /*1130*/  MOV R10, 0x1150 ;  /* 0x00001150000a7802 */ /* 0x000fce0000000f00 */
[----:B------:R-:W-:Y:S05]  /*1140*/  CALL.REL.NOINC `($__internal_1_$__cuda_sm20_rcp_rn_f32_slowpath) ;  /* 0x0000000c00b87944 */ /* 0x000fea0003c00000 */
[----:B------:R-:W-:Y:S01]  /*1150*/  IMAD.MOV.U32 R40, RZ, RZ, R46 ;  /* 0x000000ffff287224 */ /* 0x000fe200078e002e */
[----:B------:R-:W-:Y:S06]  /*1160*/  BRA `(.L_x_40) ;  /* 0x0000000000107947 */ /* 0x000fec0003800000 */
.L_x_39:
[----:B------:R-:W0:Y:S02]  /*1170*/  MUFU.RCP R40, R11 ;  /* 0x0000000b00287308 */ /* 0x000e240000001000 */
[----:B0-----:R-:W-:-:S04]  /*1180*/  FFMA R0, R11, R40, -1 ;  /* 0xbf8000000b007423 */ /* 0x001fc80000000028 */
[----:B------:R-:W-:-:S04]  /*1190*/  FADD.FTZ R5, -R0, -RZ ;  /* 0x800000ff00057221 */ /* 0x000fc80000010100 */
[----:B------:R-:W-:-:S07]  /*11a0*/  FFMA R40, R40, R5, R40 ;  /* 0x0000000528287223 */ /* 0x000fce0000000028 */
.L_x_40:
[----:B------:R-:W-:Y:S05]  /*11b0*/  BSYNC.RECONVERGENT B1 ;  /* 0x0000000000017941 */ /* 0x000fea0003800200 */
.L_x_38:
[----:B------:R-:W0:Y:S01]  /*11c0*/  F2F.F64.F32 R4, R40 ;  /* 0x0000002800047310 */ /* 0x000e220000201800 */
[----:B------:R-:W-:Y:S01]  /*11d0*/  BSSY.RECONVERGENT B1, `(.L_x_41) ;  /* 0x0000005000017945 */ /* 0x000fe20003800200 */
[----:B------:R-:W-:Y:S01]  /*11e0*/  IMAD.MOV.U32 R45, RZ, RZ, 0x40240000 ;  /* 0x40240000ff2d7424 */ /* 0x000fe200078e00ff */
[----:B------:R-:W-:Y:S01]  /*11f0*/  MOV R0, 0x1220 ;  /* 0x0000122000007802 */ /* 0x000fe20000000f00 */
[----:B0-----:R-:W-:-:S11]  /*1200*/  DADD R36, -RZ, |R4| ;  /* 0x00000000ff247229 */ /* 0x001fd60000000504 */
[----:B------:R-:W-:Y:S05]  /*1210*/  CALL.REL.NOINC `($_Z17constructSolutionP3antP17curandStateXORWOWPfPd$__internal_accurate_pow) ;  /* 0x0000001000587944 */ /* 0x000fea0003c00000 */
[----:B------:R-:W-:Y:S05]  /*1220*/  BSYNC.RECONVERGENT B1 ;  /* 0x0000000000017941 */ /* 0x000fea0003800200 */
.L_x_41:
[----:B------:R-:W-:Y:S01]  /*1230*/  DADD R10, R4, 10 ;  /* 0x40240000040a7429 */ /* 0x000fe20000000000 */
[----:B------:R-:W0:Y:S01]  /*1240*/  MUFU.RCP64H R15, R23 ;  /* 0x00000017000f7308 */ /* 0x000e220000001800 */
[----:B------:R-:W-:Y:S01]  /*1250*/  IMAD.MOV.U32 R14, RZ, RZ, 0x1 ;  /* 0x00000001ff0e7424 */ /* 0x000fe200078e00ff */
[C---:B------:R-:W-:Y:S01]  /*1260*/  FSETP.NEU.AND P1, PT, R40.reuse, RZ, PT ;  /* 0x000000ff2800720b */ /* 0x040fe20003f2d000 */
[----:B------:R-:W-:Y:S01]  /*1270*/  BSSY.RECONVERGENT B1, `(.L_x_42) ;  /* 0x000000f000017945 */ /* 0x000fe20003800200 */
[----:B------:R-:W-:Y:S02]  /*1280*/  FSETP.NEU.AND P0, PT, R40, 1, PT ;  /* 0x3f8000002800780b */ /* 0x000fe40003f0d000 */
[----:B------:R-:W-:Y:S02]  /*1290*/  FSEL R8, R8, RZ, P1 ;  /* 0x000000ff08087208 */ /* 0x000fe40000800000 */
[----:B------:R-:W-:Y:S02]  /*12a0*/  FSEL R9, R12, RZ, P1 ;  /* 0x000000ff0c097208 */ /* 0x000fe40000800000 */
[----:B------:R-:W-:-:S04]  /*12b0*/  LOP3.LUT R0, R11, 0x7ff00000, RZ, 0xc0, !PT ;  /* 0x7ff000000b007812 */ /* 0x000fc800078ec0ff */
[----:B------:R-:W-:Y:S01]  /*12c0*/  ISETP.NE.AND P2, PT, R0, 0x7ff00000, PT ;  /* 0x7ff000000000780c */ /* 0x000fe20003f45270 */
[----:B0-----:R-:W-:-:S08]  /*12d0*/  DFMA R10, -R22, R14, 1 ;  /* 0x3ff00000160a742b */ /* 0x001fd0000000010e */
[----:B------:R-:W-:-:S04]  /*12e0*/  DFMA R10, R10, R10, R10 ;  /* 0x0000000a0a0a722b */ /* 0x000fc8000000000a */
[----:B------:R-:W-:Y:S07]  /*12f0*/  @P2 BRA `(.L_x_43) ;  /* 0x0000000000182947 */ /* 0x000fee0003800000 */
[----:B------:R-:W-:-:S13]  /*1300*/  FSETP.NAN.AND P1, PT, R40, R40, PT ;  /* 0x000000282800720b */ /* 0x000fda0003f28000 */
[----:B------:R-:W-:Y:S01]  /*1310*/  @P1 DADD R8, R4, 10 ;  /* 0x4024000004081429 */ /* 0x000fe20000000000 */
[----:B------:R-:W-:Y:S10]  /*1320*/  @P1 BRA `(.L_x_43) ;  /* 0x00000000000c1947 */ /* 0x000ff40003800000 */
[----:B------:R-:W-:-:S14]  /*1330*/  DSETP.NEU.AND P1, PT, |R4|, +INF , PT ;  /* 0x7ff000000400742a */ /* 0x000fdc0003f2d200 */
[----:B------:R-:W-:Y:S02]  /*1340*/  @!P1 IMAD.MOV.U32 R8, RZ, RZ, 0x0 ;  /* 0x00000000ff089424 */ /* 0x000fe400078e00ff */
[----:B------:R-:W-:-:S07]  /*1350*/  @!P1 IMAD.MOV.U32 R9, RZ, RZ, 0x7ff00000 ;  /* 0x7ff00000ff099424 */ /* 0x000fce00078e00ff */
.L_x_43:
[----:B------:R-:W-:Y:S05]  /*1360*/  BSYNC.RECONVERGENT B1 ;  /* 0x0000000000017941 */ /* 0x000fea0003800200 */
.L_x_42:
[----:B------:R-:W-:Y:S01]  /*1370*/  FSEL R4, R8, RZ, P0 ;  /* 0x000000ff08047208 */ /* 0x000fe20000000000 */
[----:B------:R-:W-:Y:S01]  /*1380*/  DFMA R10, R14, R10, R14 ;  /* 0x0000000a0e0a722b */ /* 0x000fe2000000000e */
[----:B------:R-:W-:Y:S01]  /*1390*/  FSEL R5, R9, 1.875, P0 ;  /* 0x3ff0000009057808 */ /* 0x000fe20000000000 */
[----:B------:R-:W-:Y:S05]  /*13a0*/  BSSY.RECONVERGENT B1, `(.L_x_44) ;  /* 0x0000014000017945 */ /* 0x000fea0003800200 */
[----:B------:R-:W-:Y:S02]  /*13b0*/  DMUL R42, R42, R4 ;  /* 0x000000042a2a7228 */ /* 0x000fe40000000000 */
[----:B------:R-:W-:-:S06]  /*13c0*/  DFMA R4, -R22, R10, 1 ;  /* 0x3ff000001604742b */ /* 0x000fcc000000010a */
[----:B------:R-:W-:Y:S02]  /*13d0*/  DSETP.NAN.AND P0, PT, R42, R42, PT ;  /* 0x0000002a2a00722a */ /* 0x000fe40003f08000 */
[----:B------:R-:W-:-:S04]  /*13e0*/  DFMA R4, R10, R4, R10 ;  /* 0x000000040a04722b */ /* 0x000fc8000000000a */
[----:B------:R-:W-:Y:S02]  /*13f0*/  FSEL R12, R42, RZ, !P0 ;  /* 0x000000ff2a0c7208 */ /* 0x000fe40004000000 */
[----:B------:R-:W-:-:S04]  /*1400*/  FSEL R13, R43, RZ, !P0 ;  /* 0x000000ff2b0d7208 */ /* 0x000fc80004000000 */
[----:B------:R-:W-:Y:S02]  /*1410*/  FSETP.GEU.AND P1, PT, |R13|, 6.5827683646048100446e-37, PT ;  /* 0x036000000d00780b */ /* 0x000fe40003f2e200 */
[----:B------:R-:W-:-:S08]  /*1420*/  DMUL R8, R4, R12 ;  /* 0x0000000c04087228 */ /* 0x000fd00000000000 */
[----:B------:R-:W-:-:S08]  /*1430*/  DFMA R10, -R22, R8, R12 ;  /* 0x00000008160a722b */ /* 0x000fd0000000010c */
[----:B------:R-:W-:-:S10]  /*1440*/  DFMA R4, R4, R10, R8 ;  /* 0x0000000a0404722b */ /* 0x000fd40000000008 */
[----:B------:R-:W-:-:S05]  /*1450*/  FFMA R0, RZ, R23, R5 ;  /* 0x00000017ff007223 */ /* 0x000fca0000000005 */
[----:B------:R-:W-:-:S13]  /*1460*/  FSETP.GT.AND P0, PT, |R0|, 1.469367938527859385e-39, PT ;  /* 0x001000000000780b */ /* 0x000fda0003f04200 */
[----:B------:R-:W-:Y:S05]  /*1470*/  @P0 BRA P1, `(.L_x_45) ;  /* 0x0000000000180947 */ /* 0x000fea0000800000 */
[----:B------:R-:W-:Y:S01]  /*1480*/  IMAD.MOV.U32 R10, RZ, RZ, R22 ;  /* 0x000000ffff0a7224 */ /* 0x000fe200078e0016 */
[----:B------:R-:W-:Y:S01]  /*1490*/  MOV R0, 0x14c0 ;  /* 0x000014c000007802 */ /* 0x000fe20000000f00 */
[----:B------:R-:W-:-:S07]  /*14a0*/  IMAD.MOV.U32 R11, RZ, RZ, R23 ;  /* 0x000000ffff0b7224 */ /* 0x000fce00078e0017 */
[----:B------:R-:W-:Y:S05]  /*14b0*/  CALL.REL.NOINC `($__internal_0_$__cuda_sm20_div_rn_f64_full) ;  /* 0x0000000400707944 */ /* 0x000fea0003c00000 */
[----:B------:R-:W-:Y:S02]  /*14c0*/  IMAD.MOV.U32 R4, RZ, RZ, R34 ;  /* 0x000000ffff047224 */ /* 0x000fe400078e0022 */
[----:B------:R-:W-:-:S07]  /*14d0*/  IMAD.MOV.U32 R5, RZ, RZ, R35 ;  /* 0x000000ffff057224 */ /* 0x000fce00078e0023 */
.L_x_45:
[----:B------:R-:W-:Y:S05]  /*14e0*/  BSYNC.RECONVERGENT B1 ;  /* 0x0000000000017941 */ /* 0x000fea0003800200 */
.L_x_44:
[----:B------:R-:W2:Y:S04]  /*14f0*/  LDG.E.64 R10, desc[UR36][R24.64] ;  /* 0x00000024180a7981 */ /* 0x000ea8000c1e1b00 */
[----:B------:R-:W3:Y:S04]  /*1500*/  LDG.E.64 R14, desc[UR36][R24.64+0x10] ;  /* 0x00001024180e7981 */ /* 0x000ee8000c1e1b00 */
[----:B------:R-:W4:Y:S01]  /*1510*/  LDG.E.64 R20, desc[UR36][R24.64+0x8] ;  /* 0x0000082418147981 */ /* 0x000f22000c1e1b00 */
[----:B------:R-:W0:Y:S01]  /*1520*/  MUFU.RCP64H R9, 1.00000000000000000000e+09 ;  /* 0x41cdcd6500097908 */ /* 0x000e220000001800 */
[----:B------:R-:W-:Y:S01]  /*1530*/  IMAD.MOV.U32 R34, RZ, RZ, 0x0 ;  /* 0x00000000ff227424 */ /* 0x000fe200078e00ff */
[----:B------:R-:W-:Y:S01]  /*1540*/  BSSY.RECONVERGENT B1, `(.L_x_46) ;  /* 0x000002b000017945 */ /* 0x000fe20003800200 */
[----:B------:R-:W-:Y:S01]  /*1550*/  IMAD.MOV.U32 R35, RZ, RZ, 0x41cdcd65 ;  /* 0x41cdcd65ff237424 */ /* 0x000fe200078e00ff */
[----:B--2---:R-:W-:Y:S01]  /*1560*/  SHF.R.U32.HI R0, RZ, 0x2, R11 ;  /* 0x00000002ff007819 */ /* 0x004fe2000001160b */
[----:B------:R-:W-:-:S03]  /*1570*/  VIADD R10, R10, 0x587c5 ;  /* 0x000587c50a0a7836 */ /* 0x000fc60000000000 */
[----:B------:R-:W-:Y:S01]  /*1580*/  LOP3.LUT R0, R0, R11, RZ, 0x3c, !PT ;  /* 0x0000000b00007212 */ /* 0x000fe200078e3cff */
[----:B---3--:R-:W-:Y:S02]  /*1590*/  IMAD.SHL.U32 R11, R15, 0x10, RZ ;  /* 0x000000100f0b7824 */ /* 0x008fe400078e00ff */
[----:B------:R-:W-:Y:S02]  /*15a0*/  IMAD.MOV.U32 R41, RZ, RZ, R14 ;  /* 0x000000ffff297224 */ /* 0x000fe400078e000e */
[C---:B------:R-:W-:Y:S02]  /*15b0*/  IMAD.SHL.U32 R8, R0.reuse, 0x2, RZ ;  /* 0x0000000200087824 */ /* 0x040fe400078e00ff */
[----:B------:R-:W-:Y:S02]  /*15c0*/  IMAD.MOV.U32 R12, RZ, RZ, R15 ;  /* 0x000000ffff0c7224 */ /* 0x000fe400078e000f */
[----:B----4-:R-:W-:Y:S01]  /*15d0*/  IMAD.MOV.U32 R40, RZ, RZ, R21 ;  /* 0x000000ffff287224 */ /* 0x010fe200078e0015 */
[----:B------:R-:W-:Y:S01]  /*15e0*/  LOP3.LUT R0, R0, R8, R11, 0x96, !PT ;  /* 0x0000000800007212 */ /* 0x000fe200078e960b */
[----:B------:R-:W-:-:S03]  /*15f0*/  IMAD.MOV.U32 R8, RZ, RZ, 0x1 ;  /* 0x00000001ff087424 */ /* 0x000fc600078e00ff */
[----:B------:R-:W-:Y:S01]  /*1600*/  LOP3.LUT R13, R0, R15, RZ, 0x3c, !PT ;  /* 0x0000000f000d7212 */ /* 0x000fe200078e3cff */
[----:B------:R1:W-:Y:S02]  /*1610*/  STG.E.64 desc[UR36][R24.64+0x8], R40 ;  /* 0x0000082818007986 */ /* 0x0003e4000c101b24 */
[----:B0-----:R-:W-:Y:S02]  /*1620*/  DFMA R36, R8, -R34, 1 ;  /* 0x3ff000000824742b */ /* 0x001fe40000000822 */
[----:B------:R-:W-:Y:S01]  /*1630*/  IMAD.IADD R0, R13, 0x1, R10 ;  /* 0x000000010d007824 */ /* 0x000fe200078e020a */
[----:B------:R1:W-:Y:S04]  /*1640*/  STG.E.64 desc[UR36][R24.64+0x10], R12 ;  /* 0x0000100c18007986 */ /* 0x0003e8000c101b24 */
[----:B------:R-:W-:Y:S01]  /*1650*/  SHF.R.U32.HI R11, RZ, 0x9, R0 ;  /* 0x00000009ff0b7819 */ /* 0x000fe20000011600 */
[----:B------:R-:W-:-:S04]  /*1660*/  DFMA R36, R36, R36, R36 ;  /* 0x000000242424722b */ /* 0x000fc80000000024 */
[----:B------:R-:W-:-:S04]  /*1670*/  IMAD.HI.U32 R11, R11, 0x44b83, RZ ;  /* 0x00044b830b0b7827 */ /* 0x000fc800078e00ff */
[----:B------:R-:W-:Y:S01]  /*1680*/  DFMA R8, R8, R36, R8 ;  /* 0x000000240808722b */ /* 0x000fe20000000008 */
[----:B------:R-:W-:-:S05]  /*1690*/  SHF.R.U32.HI R11, RZ, 0x7, R11 ;  /* 0x00000007ff0b7819 */ /* 0x000fca000001160b */
[----:B------:R-:W-:Y:S02]  /*16a0*/  IMAD R0, R11, -0x3b9aca00, R0 ;  /* 0xc46536000b007824 */ /* 0x000fe400078e0200 */
[C---:B------:R-:W-:Y:S01]  /*16b0*/  DFMA R36, R8.reuse, -R34, 1 ;  /* 0x3ff000000824742b */ /* 0x040fe20000000822 */
[----:B------:R-:W-:Y:S01]  /*16c0*/  IMAD.MOV.U32 R11, RZ, RZ, R20 ;  /* 0x000000ffff0b7224 */ /* 0x000fe200078e0014 */
[----:B------:R-:W0:Y:S04]  /*16d0*/  I2F.F64.U32 R34, R0 ;  /* 0x0000000000227312 */ /* 0x000e280000201800 */
[----:B------:R1:W-:Y:S02]  /*16e0*/  STG.E.64 desc[UR36][R24.64], R10 ;  /* 0x0000000a18007986 */ /* 0x0003e4000c101b24 */
[----:B------:R-:W-:-:S08]  /*16f0*/  DFMA R8, R8, R36, R8 ;  /* 0x000000240808722b */ /* 0x000fd00000000008 */
[----:B0-----:R-:W-:Y:S01]  /*1700*/  DMUL R36, R34, R8 ;  /* 0x0000000822247228 */ /* 0x001fe20000000000 */
[----:B------:R-:W-:-:S07]  /*1710*/  FSETP.GEU.AND P1, PT, |R35|, 6.5827683646048100446e-37, PT ;  /* 0x036000002300780b */ /* 0x000fce0003f2e200 */
[----:B------:R-:W-:-:S08]  /*1720*/  DFMA R38, R36, -1.00000000000000000000e+09, R34 ;  /* 0xc1cdcd652426782b */ /* 0x000fd00000000022 */
[----:B------:R-:W-:-:S10]  /*1730*/  DFMA R8, R8, R38, R36 ;  /* 0x000000260808722b */ /* 0x000fd40000000024 */
[----:B------:R-:W-:-:S05]  /*1740*/  FFMA R0, RZ, 25.725290298461914062, R9 ;  /* 0x41cdcd65ff007823 */ /* 0x000fca0000000009 */
[----:B------:R-:W-:-:S13]  /*1750*/  FSETP.GT.AND P0, PT, |R0|, 1.469367938527859385e-39, PT ;  /* 0x001000000000780b */ /* 0x000fda0003f04200 */
[----:B-1----:R-:W-:Y:S05]  /*1760*/  @P0 BRA P1, `(.L_x_47) ;  /* 0x0000000000200947 */ /* 0x002fea0000800000 */
[----:B------:R-:W-:Y:S01]  /*1770*/  IMAD.MOV.U32 R12, RZ, RZ, R34 ;  /* 0x000000ffff0c7224 */ /* 0x000fe200078e0022 */
[----:B------:R-:W-:Y:S01]  /*1780*/  MOV R13, R35 ;  /* 0x00000023000d7202 */ /* 0x000fe20000000f00 */
[----:B------:R-:W-:Y:S01]  /*1790*/  IMAD.MOV.U32 R10, RZ, RZ, RZ ;  /* 0x000000ffff0a7224 */ /* 0x000fe200078e00ff */
[----:B------:R-:W-:Y:S01]  /*17a0*/  MOV R0, 0x17d0 ;  /* 0x000017d000007802 */ /* 0x000fe20000000f00 */
[----:B------:R-:W-:-:S07]  /*17b0*/  IMAD.MOV.U32 R11, RZ, RZ, 0x41cdcd65 ;  /* 0x41cdcd65ff0b7424 */ /* 0x000fce00078e00ff */
[----:B------:R-:W-:Y:S05]  /*17c0*/  CALL.REL.NOINC `($__internal_0_$__cuda_sm20_div_rn_f64_full) ;  /* 0x0000000000ac7944 */ /* 0x000fea0003c00000 */
[----:B------:R-:W-:Y:S02]  /*17d0*/  IMAD.MOV.U32 R8, RZ, RZ, R34 ;  /* 0x000000ffff087224 */ /* 0x000fe400078e0022 */
[----:B------:R-:W-:-:S07]  /*17e0*/  IMAD.MOV.U32 R9, RZ, RZ, R35 ;  /* 0x000000ffff097224 */ /* 0x000fce00078e0023 */
.L_x_47:
[----:B------:R-:W-:Y:S05]  /*17f0*/  BSYNC.RECONVERGENT B1 ;  /* 0x0000000000017941 */ /* 0x000fea0003800200 */
.L_x_46:
[----:B------:R-:W-:Y:S01]  /*1800*/  VIADD R33, R33, 0xffffffff ;  /* 0xffffffff21217836 */ /* 0x000fe20000000000 */
[----:B------:R-:W-:-:S04]  /*1810*/  DSETP.GEU.AND P1, PT, R8, R4, PT ;  /* 0x000000040800722a */ /* 0x000fc80003f2e000 */
[----:B------:R-:W-:-:S04]  /*1820*/  ISETP.NE.AND P0, PT, R33, RZ, PT ;  /* 0x000000ff2100720c */ /* 0x000fc80003f05270 */
[----:B------:R-:W-:-:S13]  /*1830*/  PLOP3.LUT P0, PT, P1, P0, PT, 0x80, 0x8 ;  /* 0x000000000008781c */ /* 0x000fda0000f01070 */
[----:B------:R-:W-:Y:S05]  /*1840*/  @P0 BRA `(.L_x_48) ;  /* 0xfffffff400800947 */ /* 0x000fea000383ffff */
[----:B------:R-:W-:Y:S05]  /*1850*/  BSYNC.RECONVERGENT B0 ;  /* 0x0000000000007941 */ /* 0x000fea0003800200 */
.L_x_32:
[----:B------:R-:W-:Y:S01]  /*1860*/  IMAD.MOV.U32 R21, RZ, RZ, 0x1 ;  /* 0x00000001ff157424 */ /* 0x000fe200078e00ff */
[----:B------:R-:W-:Y:S01]  /*1870*/  STG.E desc[UR36][R30.64+0x4], R3 ;  /* 0x000004031e007986 */ /* 0x000fe2000c101924 */
[----:B------:R-:W0:Y:S03]  /*1880*/  LDC.64 R10, c[0x0][0x390] ;  /* 0x0000e400ff0a7b82 */ /* 0x000e260000000a00 */
[----:B------:R1:W-:Y:S04]  /*1890*/  STG.E desc[UR36][R6.64], R21 ;  /* 0x0000001506007986 */ /* 0x0003e8000c101924 */
[----:B------:R-:W2:Y:S04]  /*18a0*/  LDG.E R5, desc[UR36][R30.64+0x8] ;  /* 0x000008241e057981 */ /* 0x000ea8000c1e1900 */
[----:B------:R-:W3:Y:S01]  /*18b0*/  LDG.E R13, desc[UR36][R30.64+0x4] ;  /* 0x000004241e0d7981 */ /* 0x000ee2000c1e1900 */
[----:B--2---:R-:W-:-:S02]  /*18c0*/  VIADD R15, R5, 0x1 ;  /* 0x00000001050f7836 */ /* 0x004fc40000000000 */
[----:B------:R-:W-:-:S03]  /*18d0*/  IMAD.WIDE R4, R5, 0x4, R28 ;  /* 0x0000000405047825 */ /* 0x000fc600078e021c */
[----:B------:R2:W-:Y:S04]  /*18e0*/  STG.E desc[UR36][R30.64+0x8], R15 ;  /* 0x0000080f1e007986 */ /* 0x0005e8000c101924 */
[----:B---3--:R2:W-:Y:S04]  /*18f0*/  STG.E desc[UR36][R4.64+0x1a8], R13 ;  /* 0x0001a80d04007986 */ /* 0x0085e8000c101924 */
[----:B------:R-:W3:Y:S04]  /*1900*/  LDG.E R0, desc[UR36][R30.64] ;  /* 0x000000241e007981 */ /* 0x000ee8000c1e1900 */
[----:B-1----:R-:W4:Y:S04]  /*1910*/  LDG.E R7, desc[UR36][R30.64+0x354] ;  /* 0x000354241e077981 */ /* 0x002f28000c1e1900 */
[----:B------:R-:W5:Y:S01]  /*1920*/  LDG.E R3, desc[UR36][R30.64+0x8] ;  /* 0x000008241e037981 */ /* 0x000f62000c1e1900 */
[----:B---3--:R-:W-:-:S04]  /*1930*/  IMAD R9, R13, 0x69, R0 ;  /* 0x000000690d097824 */ /* 0x008fc800078e0200 */
[----:B0-----:R-:W-:-:S06]  /*1940*/  IMAD.WIDE R8, R9, 0x4, R10 ;  /* 0x0000000409087825 */ /* 0x001fcc00078e020a */
[----:B------:R-:W4:Y:S01]  /*1950*/  LDG.E R8, desc[UR36][R8.64] ;  /* 0x0000002408087981 */ /* 0x000f22000c1e1900 */
[----:B-----5:R-:W-:Y:S01]  /*1960*/  ISETP.NE.AND P0, PT, R3, 0x69, PT ;  /* 0x000000690300780c */ /* 0x020fe20003f05270 */
[----:B------:R-:W-:Y:S01]  /*1970*/  BSSY.RECONVERGENT B0, `(.L_x_49) ;  /* 0x000000b000007945 */ /* 0x000fe20003800200 */
[----:B----4-:R-:W-:-:S05]  /*1980*/  FADD R7, R8, R7 ;  /* 0x0000000708077221 */ /* 0x010fca0000000000 */
[----:B------:R2:W-:Y:S06]  /*1990*/  STG.E desc[UR36][R30.64+0x354], R7 ;  /* 0x000354071e007986 */ /* 0x0005ec000c101924 */
[----:B------:R-:W-:Y:S05]  /*19a0*/  @P0 BRA `(.L_x_50) ;  /* 0x00000000001c0947 */ /* 0x000fea0003800000 */
[----:B------:R-:W3:Y:S04]  /*19b0*/  LDG.E R0, desc[UR36][R30.64+0x350] ;  /* 0x000350241e007981 */ /* 0x000ee8000c1e1900 */
[----:B--2---:R-:W3:Y:S02]  /*19c0*/  LDG.E R5, desc[UR36][R30.64+0x1b0] ;  /* 0x0001b0241e057981 */ /* 0x004ee4000c1e1900 */
[----:B---3--:R-:W-:-:S04]  /*19d0*/  IMAD R5, R5, 0x69, R0 ;  /* 0x0000006905057824 */ /* 0x008fc800078e0200 */
[----:B------:R-:W-:-:S06]  /*19e0*/  IMAD.WIDE R4, R5, 0x4, R10 ;  /* 0x0000000405047825 */ /* 0x000fcc00078e020a */
[----:B------:R-:W2:Y:S02]  /*19f0*/  LDG.E R4, desc[UR36][R4.64] ;  /* 0x0000002404047981 */ /* 0x000ea4000c1e1900 */
[----:B--2---:R-:W-:-:S05]  /*1a00*/  FADD R7, R7, R4 ;  /* 0x0000000407077221 */ /* 0x004fca0000000000 */
[----:B------:R0:W-:Y:S02]  /*1a10*/  STG.E desc[UR36][R30.64+0x354], R7 ;  /* 0x000354071e007986 */ /* 0x0001e4000c101924 */
.L_x_50:
[----:B------:R-:W-:Y:S05]  /*1a20*/  BSYNC.RECONVERGENT B0 ;  /* 0x0000000000007941 */ /* 0x000fea0003800200 */
.L_x_49:
[----:B------:R1:W-:Y:S02]  /*1a30*/  STG.E desc[UR36][R30.64], R13 ;  /* 0x0000000d1e007986 */ /* 0x0003e4000c101924 */
.L_x_1:
[----:B------:R-:W-:Y:S05]  /*1a40*/  BSYNC.RECONVERGENT B6 ;  /* 0x0000000000067941 */ /* 0x000fea0003800200 */
.L_x_0:
[----:B------:R-:W-:-:S13]  /*1a50*/  ISETP.NE.AND P0, PT, R19, RZ, PT ;  /* 0x000000ff1300720c */ /* 0x000fda0003f05270 */
[----:B------:R-:W-:Y:S05]  /*1a60*/  @P0 BRA `(.L_x_51) ;  /* 0xffffffe400ac0947 */ /* 0x000fea000383ffff */
[----:B------:R-:W-:Y:S05]  /*1a70*/  EXIT ;  /* 0x000000000000794d */ /* 0x000fea0003800000 */
        .weak           $__internal_0_$__cuda_sm20_div_rn_f64_full
        .type           $__internal_0_$__cuda_sm20_div_rn_f64_full,@function
        .size           $__internal_0_$__cuda_sm20_div_rn_f64_full,($__internal_1_$__cuda_sm20_rcp_rn_f32_slowpath - $__internal_0_$__cuda_sm20_div_rn_f64_full)
$__internal_0_$__cuda_sm20_div_rn_f64_full:
[C---:B------:R-:W-:Y:S01]  /*1a80*/  FSETP.GEU.AND P0, PT, |R11|.reuse, 1.469367938527859385e-39, PT ;  /* 0x001000000b00780b */ /* 0x040fe20003f0e200 */
[----:B------:R-:W-:Y:S01]  /*1a90*/  IMAD.MOV.U32 R20, RZ, RZ, 0x1 ;  /* 0x00000001ff147424 */ /* 0x000fe200078e00ff */
[----:B------:R-:W-:Y:S01]  /*1aa0*/  LOP3.LUT R8, R11, 0x800fffff, RZ, 0xc0, !PT ;  /* 0x800fffff0b087812 */ /* 0x000fe200078ec0ff */
[----:B------:R-:W-:Y:S01]  /*1ab0*/  BSSY.RECONVERGENT B2, `(.L_x_52) ;  /* 0x0000054000027945 */ /* 0x000fe20003800200 */
[C---:B------:R-:W-:Y:S02]  /*1ac0*/  FSETP.GEU.AND P2, PT, |R13|.reuse, 1.469367938527859385e-39, PT ;  /* 0x001000000d00780b */ /* 0x040fe40003f4e200 */
[----:B------:R-:W-:Y:S01]  /*1ad0*/  LOP3.LUT R9, R8, 0x3ff00000, RZ, 0xfc, !PT ;  /* 0x3ff0000008097812 */ /* 0x000fe200078efcff */
[----:B------:R-:W-:Y:S01]  /*1ae0*/  IMAD.MOV.U32 R8, RZ, RZ, R10 ;  /* 0x000000ffff087224 */ /* 0x000fe200078e000a */
[----:B------:R-:W-:Y:S02]  /*1af0*/  LOP3.LUT R34, R13, 0x7ff00000, RZ, 0xc0, !PT ;  /* 0x7ff000000d227812 */ /* 0x000fe400078ec0ff */
[----:B------:R-:W-:-:S03]  /*1b00*/  LOP3.LUT R40, R11, 0x7ff00000, RZ, 0xc0, !PT ;  /* 0x7ff000000b287812 */ /* 0x000fc600078ec0ff */
[----:B------:R-:W-:Y:S01]  /*1b10*/  @!P0 DMUL R8, R10, 8.98846567431157953865e+307 ;  /* 0x7fe000000a088828 */ /* 0x000fe20000000000 */
[C---:B------:R-:W-:Y:S01]  /*1b20*/  ISETP.GE.U32.AND P1, PT, R34.reuse, R40, PT ;  /* 0x000000282200720c */ /* 0x040fe20003f26070 */
[----:B------:R-:W-:Y:S02]  /*1b30*/  IMAD.MOV.U32 R41, RZ, RZ, R34 ;  /* 0x000000ffff297224 */ /* 0x000fe400078e0022 */
[----:B------:R-:W-:Y:S02]  /*1b40*/  @!P2 LOP3.LUT R35, R11, 0x7ff00000, RZ, 0xc0, !PT ;  /* 0x7ff000000b23a812 */ /* 0x000fe400078ec0ff */
[----:B------:R-:W0:Y:S02]  /*1b50*/  MUFU.RCP64H R21, R9 ;  /* 0x0000000900157308 */ /* 0x000e240000001800 */
[----:B------:R-:W-:Y:S01]  /*1b60*/  @!P2 ISETP.GE.U32.AND P3, PT, R34, R35, PT ;  /* 0x000000232200a20c */ /* 0x000fe20003f66070 */
[----:B------:R-:W-:Y:S01]  /*1b70*/  IMAD.MOV.U32 R35, RZ, RZ, 0x1ca00000 ;  /* 0x1ca00000ff237424 */ /* 0x000fe200078e00ff */
[----:B------:R-:W-:-:S04]  /*1b80*/  @!P0 LOP3.LUT R40, R9, 0x7ff00000, RZ, 0xc0, !PT ;  /* 0x7ff0000009288812 */ /* 0x000fc800078ec0ff */
[----:B------:R-:W-:-:S04]  /*1b90*/  @!P2 SEL R37, R35, 0x63400000, !P3 ;  /* 0x634000002325a807 */ /* 0x000fc80005800000 */
[----:B------:R-:W-:-:S04]  /*1ba0*/  @!P2 LOP3.LUT R38, R37, 0x80000000, R13, 0xf8, !PT ;  /* 0x800000002526a812 */ /* 0x000fc800078ef80d */
[----:B------:R-:W-:Y:S01]  /*1bb0*/  @!P2 LOP3.LUT R39, R38, 0x100000, RZ, 0xfc, !PT ;  /* 0x001000002627a812 */ /* 0x000fe200078efcff */
[----:B0-----:R-:W-:Y:S01]  /*1bc0*/  DFMA R14, R20, -R8, 1 ;  /* 0x3ff00000140e742b */ /* 0x001fe20000000808 */
[----:B------:R-:W-:-:S07]  /*1bd0*/  @!P2 IMAD.MOV.U32 R38, RZ, RZ, RZ ;  /* 0x000000ffff26a224 */ /* 0x000fce00078e00ff */
[----:B------:R-:W-:-:S08]  /*1be0*/  DFMA R14, R14, R14, R14 ;  /* 0x0000000e0e0e722b */ /* 0x000fd0000000000e */
[----:B------:R-:W-:Y:S01]  /*1bf0*/  DFMA R20, R20, R14, R20 ;  /* 0x0000000e1414722b */ /* 0x000fe20000000014 */
[----:B------:R-:W-:Y:S01]  /*1c00*/  SEL R15, R35, 0x63400000, !P1 ;  /* 0x63400000230f7807 */ /* 0x000fe20004800000 */
[----:B------:R-:W-:-:S03]  /*1c10*/  IMAD.MOV.U32 R14, RZ, RZ, R12 ;  /* 0x000000ffff0e7224 */ /* 0x000fc600078e000c */
[----:B------:R-:W-:-:S03]  /*1c20*/  LOP3.LUT R15, R15, 0x800fffff, R13, 0xf8, !PT ;  /* 0x800fffff0f0f7812 */ /* 0x000fc600078ef80d */
[----:B------:R-:W-:-:S03]  /*1c30*/  DFMA R36, R20, -R8, 1 ;  /* 0x3ff000001424742b */ /* 0x000fc60000000808 */
[----:B------:R-:W-:-:S05]  /*1c40*/  @!P2 DFMA R14, R14, 2, -R38 ;  /* 0x400000000e0ea82b */ /* 0x000fca0000000826 */
[----:B------:R-:W-:-:S05]  /*1c50*/  DFMA R20, R20, R36, R20 ;  /* 0x000000241414722b */ /* 0x000fca0000000014 */
[----:B------:R-:W-:-:S03]  /*1c60*/  @!P2 LOP3.LUT R41, R15, 0x7ff00000, RZ, 0xc0, !PT ;  /* 0x7ff000000f29a812 */ /* 0x000fc600078ec0ff */
[----:B------:R-:W-:Y:S02]  /*1c70*/  DMUL R36, R20, R14 ;  /* 0x0000000e14247228 */ /* 0x000fe40000000000 */
[----:B------:R-:W-:-:S05]  /*1c80*/  VIADD R42, R41, 0xffffffff ;  /* 0xffffffff292a7836 */ /* 0x000fca0000000000 */
[----:B------:R-:W-:Y:S01]  /*1c90*/  ISETP.GT.U32.AND P0, PT, R42, 0x7feffffe, PT ;  /* 0x7feffffe2a00780c */ /* 0x000fe20003f04070 */
[----:B------:R-:W-:Y:S01]  /*1ca0*/  VIADD R42, R40, 0xffffffff ;  /* 0xffffffff282a7836 */ /* 0x000fe20000000000 */
[----:B------:R-:W-:-:S04]  /*1cb0*/  DFMA R38, R36, -R8, R14 ;  /* 0x800000082426722b */ /* 0x000fc8000000000e */
[----:B------:R-:W-:-:S04]  /*1cc0*/  ISETP.GT.U32.OR P0, PT, R42, 0x7feffffe, P0 ;  /* 0x7feffffe2a00780c */ /* 0x000fc80000704470 */
[----:B------:R-:W-:-:S09]  /*1cd0*/  DFMA R20, R20, R38, R36 ;  /* 0x000000261414722b */ /* 0x000fd20000000024 */
[----:B------:R-:W-:Y:S05]  /*1ce0*/  @P0 BRA `(.L_x_53) ;  /* 0x00000000006c0947 */ /* 0x000fea0003800000 */
[----:B------:R-:W-:-:S04]  /*1cf0*/  LOP3.LUT R13, R11, 0x7ff00000, RZ, 0xc0, !PT ;  /* 0x7ff000000b0d7812 */ /* 0x000fc800078ec0ff */
[CC--:B------:R-:W-:Y:S02]  /*1d00*/  VIADDMNMX R12, R34.reuse, -R13.reuse, 0xb9600000, !PT ;  /* 0xb9600000220c7446 */ /* 0x0c0fe4000780090d */
[----:B------:R-:W-:Y:S02]  /*1d10*/  ISETP.GE.U32.AND P0, PT, R34, R13, PT ;  /* 0x0000000d2200720c */ /* 0x000fe40003f06070 */
[----:B------:R-:W-:Y:S02]  /*1d20*/  VIMNMX R12, PT, PT, R12, 0x46a00000, PT ;  /* 0x46a000000c0c7848 */ /* 0x000fe40003fe0100 */
[----:B------:R-:W-:-:S05]  /*1d30*/  SEL R35, R35, 0x63400000, !P0 ;  /* 0x6340000023237807 */ /* 0x000fca0004000000 */
[----:B------:R-:W-:Y:S02]  /*1d40*/  IMAD.IADD R36, R12, 0x1, -R35 ;  /* 0x000000010c247824 */ /* 0x000fe400078e0a23 */
[----:B------:R-:W-:Y:S02]  /*1d50*/  IMAD.MOV.U32 R12, RZ, RZ, RZ ;  /* 0x000000ffff0c7224 */ /* 0x000fe400078e00ff */
[----:B------:R-:W-:-:S06]  /*1d60*/  VIADD R13, R36, 0x7fe00000 ;  /* 0x7fe00000240d7836 */ /* 0x000fcc0000000000 */
[----:B------:R-:W-:-:S10]  /*1d70*/  DMUL R34, R20, R12 ;  /* 0x0000000c14227228 */ /* 0x000fd40000000000 */
[----:B------:R-:W-:-:S13]  /*1d80*/  FSETP.GTU.AND P0, PT, |R35|, 1.469367938527859385e-39, PT ;  /* 0x001000002300780b */ /* 0x000fda0003f0c200 */
[----:B------:R-:W-:Y:S05]  /*1d90*/  @P0 BRA `(.L_x_54) ;  /* 0x0000000000940947 */ /* 0x000fea0003800000 */
[----:B------:R-:W-:Y:S01]  /*1da0*/  DFMA R8, R20, -R8, R14 ;  /* 0x800000081408722b */ /* 0x000fe2000000000e */
[----:B------:R-:W-:-:S09]  /*1db0*/  IMAD.MOV.U32 R12, RZ, RZ, RZ ;  /* 0x000000ffff0c7224 */ /* 0x000fd200078e00ff */
[C---:B------:R-:W-:Y:S02]  /*1dc0*/  FSETP.NEU.AND P0, PT, R9.reuse, RZ, PT ;  /* 0x000000ff0900720b */ /* 0x040fe40003f0d000 */
[----:B------:R-:W-:-:S04]  /*1dd0*/  LOP3.LUT R11, R9, 0x80000000, R11, 0x48, !PT ;  /* 0x80000000090b7812 */ /* 0x000fc800078e480b */
[----:B------:R-:W-:-:S07]  /*1de0*/  LOP3.LUT R13, R11, R13, RZ, 0xfc, !PT ;  /* 0x0000000d0b0d7212 */ /* 0x000fce00078efcff */
[----:B------:R-:W-:Y:S05]  /*1df0*/  @!P0 BRA `(.L_x_54) ;  /* 0x00000000007c8947 */ /* 0x000fea0003800000 */
[----:B------:R-:W-:Y:S01]  /*1e00*/  IMAD.MOV R9, RZ, RZ, -R36 ;  /* 0x000000ffff097224 */ /* 0x000fe200078e0a24 */
[----:B------:R-:W-:Y:S01]  /*1e10*/  DMUL.RP R12, R20, R12 ;  /* 0x0000000c140c7228 */ /* 0x000fe20000008000 */
[----:B------:R-:W-:-:S06]  /*1e20*/  IMAD.MOV.U32 R8, RZ, RZ, RZ ;  /* 0x000000ffff087224 */ /* 0x000fcc00078e00ff */
[----:B------:R-:W-:-:S03]  /*1e30*/  DFMA R8, R34, -R8, R20 ;  /* 0x800000082208722b */ /* 0x000fc60000000014 */
[----:B------:R-:W-:-:S03]  /*1e40*/  LOP3.LUT R11, R13, R11, RZ, 0x3c, !PT ;  /* 0x0000000b0d0b7212 */ /* 0x000fc600078e3cff */
[----:B------:R-:W-:-:S04]  /*1e50*/  IADD3 R8, PT, PT, -R36, -0x43300000, RZ ;  /* 0xbcd0000024087810 */ /* 0x000fc80007ffe1ff */
[----:B------:R-:W-:-:S04]  /*1e60*/  FSETP.NEU.AND P0, PT, |R9|, R8, PT ;  /* 0x000000080900720b */ /* 0x000fc80003f0d200 */
[----:B------:R-:W-:Y:S02]  /*1e70*/  FSEL R34, R12, R34, !P0 ;  /* 0x000000220c227208 */ /* 0x000fe40004000000 */
[----:B------:R-:W-:Y:S01]  /*1e80*/  FSEL R35, R11, R35, !P0 ;  /* 0x000000230b237208 */ /* 0x000fe20004000000 */
[----:B------:R-:W-:Y:S06]  /*1e90*/  BRA `(.L_x_54) ;  /* 0x0000000000547947 */ /* 0x000fec0003800000 */
.L_x_53:
[----:B------:R-:W-:-:S14]  /*1ea0*/  DSETP.NAN.AND P0, PT, R12, R12, PT ;  /* 0x0000000c0c00722a */ /* 0x000fdc0003f08000 */
[----:B------:R-:W-:Y:S05]  /*1eb0*/  @P0 BRA `(.L_x_55) ;  /* 0x0000000000440947 */ /* 0x000fea0003800000 */
[----:B------:R-:W-:-:S14]  /*1ec0*/  DSETP.NAN.AND P0, PT, R10, R10, PT ;  /* 0x0000000a0a00722a */ /* 0x000fdc0003f08000 */
[----:B------:R-:W-:Y:S05]  /*1ed0*/  @P0 BRA `(.L_x_56) ;  /* 0x0000000000300947 */ /* 0x000fea0003800000 */
[----:B------:R-:W-:Y:S01]  /*1ee0*/  ISETP.NE.AND P0, PT, R41, R40, PT ;  /* 0x000000282900720c */ /* 0x000fe20003f05270 */
[----:B------:R-:W-:Y:S02]  /*1ef0*/  IMAD.MOV.U32 R34, RZ, RZ, 0x0 ;  /* 0x00000000ff227424 */ /* 0x000fe400078e00ff */
[----:B------:R-:W-:-:S10]  /*1f00*/  IMAD.MOV.U32 R35, RZ, RZ, -0x80000 ;  /* 0xfff80000ff237424 */ /* 0x000fd400078e00ff */
[----:B------:R-:W-:Y:S05]  /*1f10*/  @!P0 BRA `(.L_x_54) ;  /* 0x0000000000348947 */ /* 0x000fea0003800000 */
[----:B------:R-:W-:Y:S02]  /*1f20*/  ISETP.NE.AND P0, PT, R41, 0x7ff00000, PT ;  /* 0x7ff000002900780c */ /* 0x000fe40003f05270 */
[----:B------:R-:W-:Y:S02]  /*1f30*/  LOP3.LUT R35, R13, 0x80000000, R11, 0x48, !PT ;  /* 0x800000000d237812 */ /* 0x000fe400078e480b */
[----:B------:R-:W-:-:S13]  /*1f40*/  ISETP.EQ.OR P0, PT, R40, RZ, !P0 ;  /* 0x000000ff2800720c */ /* 0x000fda0004702670 */
[----:B------:R-:W-:Y:S01]  /*1f50*/  @P0 LOP3.LUT R8, R35, 0x7ff00000, RZ, 0xfc, !PT ;  /* 0x7ff0000023080812 */ /* 0x000fe200078efcff */
[----:B------:R-:W-:Y:S02]  /*1f60*/  @!P0 IMAD.MOV.U32 R34, RZ, RZ, RZ ;  /* 0x000000ffff228224 */ /* 0x000fe400078e00ff */
[----:B------:R-:W-:Y:S02]  /*1f70*/  @P0 IMAD.MOV.U32 R34, RZ, RZ, RZ ;  /* 0x000000ffff220224 */ /* 0x000fe400078e00ff */
[----:B------:R-:W-:Y:S01]  /*1f80*/  @P0 IMAD.MOV.U32 R35, RZ, RZ, R8 ;  /* 0x000000ffff230224 */ /* 0x000fe200078e0008 */
[----:B------:R-:W-:Y:S06]  /*1f90*/  BRA `(.L_x_54) ;  /* 0x0000000000147947 */ /* 0x000fec0003800000 */
.L_x_56:
[----:B------:R-:W-:Y:S01]  /*1fa0*/  LOP3.LUT R35, R11, 0x80000, RZ, 0xfc, !PT ;  /* 0x000800000b237812 */ /* 0x000fe200078efcff */
[----:B------:R-:W-:Y:S01]  /*1fb0*/  IMAD.MOV.U32 R34, RZ, RZ, R10 ;  /* 0x000000ffff227224 */ /* 0x000fe200078e000a */
[----:B------:R-:W-:Y:S06]  /*1fc0*/  BRA `(.L_x_54) ;  /* 0x0000000000087947 */ /* 0x000fec0003800000 */
.L_x_55:
[----:B------:R-:W-:Y:S01]  /*1fd0*/  LOP3.LUT R35, R13, 0x80000, RZ, 0xfc, !PT ;  /* 0x000800000d237812 */ /* 0x000fe200078efcff */
[----:B------:R-:W-:-:S07]  /*1fe0*/  IMAD.MOV.U32 R34, RZ, RZ, R12 ;  /* 0x000000ffff227224 */ /* 0x000fce00078e000c */
.L_x_54:
[----:B------:R-:W-:Y:S05]  /*1ff0*/  BSYNC.RECONVERGENT B2 ;  /* 0x0000000000027941 */ /* 0x000fea0003800200 */
.L_x_52:
[----:B------:R-:W-:Y:S02]  /*2000*/  IMAD.MOV.U32 R8, RZ, RZ, R0 ;  /* 0x000000ffff087224 */ /* 0x000fe400078e0000 */
[----:B------:R-:W-:-:S04]  /*2010*/  IMAD.MOV.U32 R9, RZ, RZ, 0x0 ;  /* 0x00000000ff097424 */ /* 0x000fc800078e00ff */
[----:B------:R-:W-:Y:S05]  /*2020*/  RET.REL.NODEC R8 `(_Z17constructSolutionP3antP17curandStateXORWOWPfPd) ;  /* 0xffffffdc08f47950 */ /* 0x000fea0003c3ffff */
        .weak           $__internal_1_$__cuda_sm20_rcp_rn_f32_slowpath
        .type           $__internal_1_$__cuda_sm20_rcp_rn_f32_slowpath,@function
        .size           $__internal_1_$__cuda_sm20_rcp_rn_f32_slowpath,($_Z17constructSolutionP3antP17curandStateXORWOWPfPd$__internal_accurate_pow - $__internal_1_$__cuda_sm20_rcp_rn_f32_slowpath)
$__internal_1_$__cuda_sm20_rcp_rn_f32_slowpath:
[----:B------:R-:W-:Y:S01]  /*2030*/  IMAD.SHL.U32 R8, R0, 0x2, RZ ;  /* 0x0000000200087824 */ /* 0x000fe200078e00ff */
[----:B------:R-:W-:Y:S04]  /*2040*/  BSSY.RECONVERGENT B3, `(.L_x_57) ;  /* 0x0000030000037945 */ /* 0x000fe80003800200 */
[----:B------:R-:W-:-:S04]  /*2050*/  SHF.R.U32.HI R13, RZ, 0x18, R8 ;  /* 0x00000018ff0d7819 */ /* 0x000fc80000011608 */
[----:B------:R-:W-:-:S13]  /*2060*/  ISETP.NE.U32.AND P0, PT, R13, RZ, PT ;  /* 0x000000ff0d00720c */ /* 0x000fda0003f05070 */
[----:B------:R-:W-:Y:S05]  /*2070*/  @P0 BRA `(.L_x_58) ;  /* 0x0000000000280947 */ /* 0x000fea0003800000 */
[----:B------:R-:W-:-:S05]  /*2080*/  IMAD.SHL.U32 R8, R0, 0x2, RZ ;  /* 0x0000000200087824 */ /* 0x000fca00078e00ff */
[----:B------:R-:W-:-:S13]  /*2090*/  ISETP.NE.AND P0, PT, R8, RZ, PT ;  /* 0x000000ff0800720c */ /* 0x000fda0003f05270 */
[----:B------:R-:W-:Y:S01]  /*20a0*/  @P0 FFMA R11, R0, 1.84467440737095516160e+19, RZ ;  /* 0x5f800000000b0823 */ /* 0x000fe200000000ff */
[----:B------:R-:W-:Y:S08]  /*20b0*/  @!P0 MUFU.RCP R9, R0 ;  /* 0x0000000000098308 */ /* 0x000ff00000001000 */
[----:B------:R-:W0:Y:S02]  /*20c0*/  @P0 MUFU.RCP R8, R11 ;  /* 0x0000000b00080308 */ /* 0x000e240000001000 */
[----:B0-----:R-:W-:-:S04]  /*20d0*/  @P0 FFMA R12, R11, R8, -1 ;  /* 0xbf8000000b0c0423 */ /* 0x001fc80000000008 */
[----:B------:R-:W-:-:S04]  /*20e0*/  @P0 FADD.FTZ R13, -R12, -RZ ;  /* 0x800000ff0c0d0221 */ /* 0x000fc80000010100 */
[----:B------:R-:W-:-:S04]  /*20f0*/  @P0 FFMA R8, R8, R13, R8 ;  /* 0x0000000d08080223 */ /* 0x000fc80000000008 */
[----:B------:R-:W-:Y:S01]  /*2100*/  @P0 FFMA R9, R8, 1.84467440737095516160e+19, RZ ;  /* 0x5f80000008090823 */ /* 0x000fe200000000ff */
[----:B------:R-:W-:Y:S06]  /*2110*/  BRA `(.L_x_59) ;  /* 0x0000000000887947 */ /* 0x000fec0003800000 */
.L_x_58:
[----:B------:R-:W-:-:S05]  /*2120*/  VIADD R15, R13, 0xffffff03 ;  /* 0xffffff030d0f7836 */ /* 0x000fca0000000000 */
[----:B------:R-:W-:-:S13]  /*2130*/  ISETP.GT.U32.AND P0, PT, R15, 0x1, PT ;  /* 0x000000010f00780c */ /* 0x000fda0003f04070 */
[----:B------:R-:W-:Y:S05]  /*2140*/  @P0 BRA `(.L_x_60) ;  /* 0x0000000000780947 */ /* 0x000fea0003800000 */
[----:B------:R-:W-:Y:S01]  /*2150*/  LOP3.LUT R8, R0, 0x7fffff, RZ, 0xc0, !PT ;  /* 0x007fffff00087812 */ /* 0x000fe200078ec0ff */
[----:B------:R-:W-:-:S03]  /*2160*/  IMAD.MOV.U32 R14, RZ, RZ, 0x3 ;  /* 0x00000003ff0e7424 */ /* 0x000fc600078e00ff */
[----:B------:R-:W-:Y:S02]  /*2170*/  LOP3.LUT R8, R8, 0x3f800000, RZ, 0xfc, !PT ;  /* 0x3f80000008087812 */ /* 0x000fe400078efcff */
[----:B------:R-:W-:Y:S02]  /*2180*/  SHF.L.U32 R14, R14, R15, RZ ;  /* 0x0000000f0e0e7219 */ /* 0x000fe400000006ff */
[----:B------:R-:W0:Y:S02]  /*2190*/  MUFU.RCP R9, R8 ;  /* 0x0000000800097308 */ /* 0x000e240000001000 */
[----:B0-----:R-:W-:-:S04]  /*21a0*/  FFMA R11, R8, R9, -1 ;  /* 0xbf800000080b7423 */ /* 0x001fc80000000009 */
[----:B------:R-:W-:-:S04]  /*21b0*/  FADD.FTZ R12, -R11, -RZ ;  /* 0x800000ff0b0c7221 */ /* 0x000fc80000010100 */
[CCC-:B------:R-:W-:Y:S01]  /*21c0*/  FFMA.RM R11, R9.reuse, R12.reuse, R9.reuse ;  /* 0x0000000c090b7223 */ /* 0x1c0fe20000004009 */
[----:B------:R-:W-:-:S04]  /*21d0*/  FFMA.RP R12, R9, R12, R9 ;  /* 0x0000000c090c7223 */ /* 0x000fc80000008009 */
[C---:B------:R-:W-:Y:S02]  /*21e0*/  LOP3.LUT R9, R11.reuse, 0x7fffff, RZ, 0xc0, !PT ;  /* 0x007fffff0b097812 */ /* 0x040fe400078ec0ff */
[----:B------:R-:W-:Y:S02]  /*21f0*/  FSETP.NEU.FTZ.AND P0, PT, R11, R12, PT ;  /* 0x0000000c0b00720b */ /* 0x000fe40003f1d000 */
[----:B------:R-:W-:Y:S02]  /*2200*/  LOP3.LUT R9, R9, 0x800000, RZ, 0xfc, !PT ;  /* 0x0080000009097812 */ /* 0x000fe400078efcff */
[----:B------:R-:W-:Y:S02]  /*2210*/  SEL R11, RZ, 0xffffffff, !P0 ;  /* 0xffffffffff0b7807 */ /* 0x000fe40004000000 */
[----:B------:R-:W-:-:S03]  /*2220*/  LOP3.LUT R14, R14, R9, RZ, 0xc0, !PT ;  /* 0x000000090e0e7212 */ /* 0x000fc600078ec0ff */
[----:B------:R-:W-:Y:S01]  /*2230*/  IMAD.MOV R8, RZ, RZ, -R11 ;  /* 0x000000ffff087224 */ /* 0x000fe200078e0a0b */
[----:B------:R-:W-:-:S04]  /*2240*/  SHF.R.U32.HI R14, RZ, R15, R14 ;  /* 0x0000000fff0e7219 */ /* 0x000fc8000001160e */
[----:B------:R-:W-:Y:S02]  /*2250*/  LOP3.LUT P1, RZ, R8, R15, R9, 0xf8, !PT ;  /* 0x0000000f08ff7212 */ /* 0x000fe4000782f809 */
[C---:B------:R-:W-:Y:S02]  /*2260*/  LOP3.LUT P0, RZ, R14.reuse, 0x1, RZ, 0xc0, !PT ;  /* 0x000000010eff7812 */ /* 0x040fe4000780c0ff */
[----:B------:R-:W-:-:S04]  /*2270*/  LOP3.LUT P2, RZ, R14, 0x2, RZ, 0xc0, !PT ;  /* 0x000000020eff7812 */ /* 0x000fc8000784c0ff */
[----:B------:R-:W-:Y:S02]  /*2280*/  PLOP3.LUT P0, PT, P0, P1, P2, 0xe0, 0x0 ;  /* 0x000000000000781c */ /* 0x000fe40000703c20 */
[----:B------:R-:W-:Y:S02]  /*2290*/  LOP3.LUT P1, RZ, R0, 0x7fffff, RZ, 0xc0, !PT ;  /* 0x007fffff00ff7812 */ /* 0x000fe4000782c0ff */
[----:B------:R-:W-:-:S04]  /*22a0*/  SEL R8, RZ, 0x1, !P0 ;  /* 0x00000001ff087807 */ /* 0x000fc80004000000 */
[----:B------:R-:W-:-:S04]  /*22b0*/  IADD3 R8, PT, PT, -R8, RZ, RZ ;  /* 0x000000ff08087210 */ /* 0x000fc80007ffe1ff */
[----:B------:R-:W-:Y:S01]  /*22c0*/  ISETP.GE.AND P0, PT, R8, RZ, PT ;  /* 0x000000ff0800720c */ /* 0x000fe20003f06270 */
[----:B------:R-:W-:-:S05]  /*22d0*/  VIADD R8, R13, 0xffffff04 ;  /* 0xffffff040d087836 */ /* 0x000fca0000000000 */
[----:B------:R-:W-:-:S07]  /*22e0*/  SHF.R.U32.HI R9, RZ, R8, R9 ;  /* 0x00000008ff097219 */ /* 0x000fce0000011609 */
[----:B------:R-:W-:-:S04]  /*22f0*/  @!P0 VIADD R9, R9, 0x1 ;  /* 0x0000000109098836 */ /* 0x000fc80000000000 */
[----:B------:R-:W-:-:S05]  /*2300*/  @!P1 IMAD.SHL.U32 R9, R9, 0x2, RZ ;  /* 0x0000000209099824 */ /* 0x000fca00078e00ff */
[----:B------:R-:W-:Y:S01]  /*2310*/  LOP3.LUT R9, R9, 0x80000000, R0, 0xf8, !PT ;  /* 0x8000000009097812 */ /* 0x000fe200078ef800 */
[----:B------:R-:W-:Y:S06]  /*2320*/  BRA `(.L_x_59) ;  /* 0x0000000000047947 */ /* 0x000fec0003800000 */
.L_x_60:
[----:B------:R0:W1:Y:S02]  /*2330*/  MUFU.RCP R9, R0 ;  /* 0x0000000000097308 */ /* 0x0000640000001000 */
.L_x_59:
[----:B------:R-:W-:Y:S05]  /*2340*/  BSYNC.RECONVERGENT B3 ;  /* 0x0000000000037941 */ /* 0x000fea0003800200 */
.L_x_57:
[----:B------:R-:W-:Y:S02]  /*2350*/  IMAD.MOV.U32 R11, RZ, RZ, 0x0 ;  /* 0x00000000ff0b7424 */ /* 0x000fe400078e00ff */
[----:B-1----:R-:W-:Y:S02]  /*2360*/  IMAD.MOV.U32 R46, RZ, RZ, R9 ;  /* 0x000000ffff2e7224 */ /* 0x002fe400078e0009 */
[----:B0-----:R-:W-:Y:S05]  /*2370*/  RET.REL.NODEC R10 `(_Z17constructSolutionP3antP17curandStateXORWOWPfPd) ;  /* 0xffffffdc0a207950 */ /* 0x001fea0003c3ffff */
        .type           $_Z17constructSolutionP3antP17curandStateXORWOWPfPd$__internal_accurate_pow,@function
        .size           $_Z17constructSolutionP3antP17curandStateXORWOWPfPd$__internal_accurate_pow,(.L_x_105 - $_Z17constructSolutionP3antP17curandStateXORWOWPfPd$__internal_accurate_pow)
$_Z17constructSolutionP3antP17curandStateXORWOWPfPd$__internal_accurate_pow:
[----:B------:R-:W-:Y:S01]  /*2380*/  ISETP.GT.U32.AND P0, PT, R37, 0xfffff, PT ;  /* 0x000fffff2500780c */ /* 0x000fe20003f04070 */
[--C-:B------:R-:W-:Y:S01]  /*2390*/  IMAD.MOV.U32 R8, RZ, RZ, R37.reuse ;  /* 0x000000ffff087224 */ /* 0x100fe200078e0025 */
[----:B------:R-:W-:Y:S01]  /*23a0*/  UMOV UR4, 0x7d2cafe2 ;  /* 0x7d2cafe200047882 */ /* 0x000fe20000000000 */
[----:B------:R-:W-:Y:S01]  /*23b0*/  IMAD.MOV.U32 R12, RZ, RZ, 0x41ad3b5a ;  /* 0x41ad3b5aff0c7424 */ /* 0x000fe200078e00ff */
[----:B------:R-:W-:Y:S01]  /*23c0*/  UMOV UR5, 0x3eb0f5ff ;  /* 0x3eb0f5ff00057882 */ /* 0x000fe20000000000 */
[----:B------:R-:W-:Y:S01]  /*23d0*/  IMAD.MOV.U32 R13, RZ, RZ, 0x3ed0f5d2 ;  /* 0x3ed0f5d2ff0d7424 */ /* 0x000fe200078e00ff */
[----:B------:R-:W-:Y:S01]  /*23e0*/  SHF.R.U32.HI R44, RZ, 0x14, R37 ;  /* 0x00000014ff2c7819 */ /* 0x000fe20000011625 */
[----:B------:R-:W-:Y:S01]  /*23f0*/  UMOV UR6, 0x3b39803f ;  /* 0x3b39803f00067882 */ /* 0x000fe20000000000 */
[----:B------:R-:W-:-:S05]  /*2400*/  UMOV UR7, 0x3c7abc9e ;  /* 0x3c7abc9e00077882 */ /* 0x000fca0000000000 */
[----:B------:R-:W-:-:S10]  /*2410*/  @!P0 DMUL R34, R36, 1.80143985094819840000e+16 ;  /* 0x4350000024228828 */ /* 0x000fd40000000000 */
[----:B------:R-:W-:Y:S01]  /*2420*/  @!P0 IMAD.MOV.U32 R8, RZ, RZ, R35 ;  /* 0x000000ffff088224 */ /* 0x000fe200078e0023 */
[----:B------:R-:W-:Y:S01]  /*2430*/  @!P0 LEA.HI R44, R35, 0xffffffca, RZ, 0xc ;  /* 0xffffffca232c8811 */ /* 0x000fe200078f60ff */
[----:B------:R-:W-:-:S03]  /*2440*/  @!P0 IMAD.MOV.U32 R36, RZ, RZ, R34 ;  /* 0x000000ffff248224 */ /* 0x000fc600078e0022 */
[----:B------:R-:W-:Y:S01]  /*2450*/  LOP3.LUT R9, R8, 0x800fffff, RZ, 0xc0, !PT ;  /* 0x800fffff08097812 */ /* 0x000fe200078ec0ff */
[----:B------:R-:W-:-:S03]  /*2460*/  IMAD.MOV.U32 R10, RZ, RZ, R36 ;  /* 0x000000ffff0a7224 */ /* 0x000fc600078e0024 */
[----:B------:R-:W-:-:S04]  /*2470*/  LOP3.LUT R9, R9, 0x3ff00000, RZ, 0xfc, !PT ;  /* 0x3ff0000009097812 */ /* 0x000fc800078efcff */
[----:B------:R-:W-:Y:S01]  /*2480*/  ISETP.GE.U32.AND P1, PT, R9, 0x3ff6a09f, PT ;  /* 0x3ff6a09f0900780c */ /* 0x000fe20003f26070 */
[----:B------:R-:W-:-:S12]  /*2490*/  IMAD.MOV.U32 R11, RZ, RZ, R9 ;  /* 0x000000ffff0b7224 */ /* 0x000fd800078e0009 */
[----:B------:R-:W-:-:S04]  /*24a0*/  @P1 VIADD R8, R11, 0xfff00000 ;  /* 0xfff000000b081836 */ /* 0x000fc80000000000 */
[----:B------:R-:W-:Y:S02]  /*24b0*/  @P1 IMAD.MOV.U32 R11, RZ, RZ, R8 ;  /* 0x000000ffff0b1224 */ /* 0x000fe400078e0008 */
[----:B------:R-:W-:-:S04]  /*24c0*/  IMAD.MOV.U32 R8, RZ, RZ, RZ ;  /* 0x000000ffff087224 */ /* 0x000fc800078e00ff */
[C---:B------:R-:W-:Y:S02]  /*24d0*/  DADD R20, R10.reuse, 1 ;  /* 0x3ff000000a147429 */ /* 0x040fe40000000000 */
[----:B------:R-:W-:-:S04]  /*24e0*/  DADD R10, R10, -1 ;  /* 0xbff000000a0a7429 */ /* 0x000fc80000000000 */
[----:B------:R-:W0:Y:S02]  /*24f0*/  MUFU.RCP64H R9, R21 ;  /* 0x0000001500097308 */ /* 0x000e240000001800 */
[----:B0-----:R-:W-:-:S08]  /*2500*/  DFMA R14, -R20, R8, 1 ;  /* 0x3ff00000140e742b */ /* 0x001fd00000000108 */
[----:B------:R-:W-:-:S08]  /*2510*/  DFMA R14, R14, R14, R14 ;  /* 0x0000000e0e0e722b */ /* 0x000fd0000000000e */
[----:B------:R-:W-:-:S08]  /*2520*/  DFMA R14, R8, R14, R8 ;  /* 0x0000000e080e722b */ /* 0x000fd00000000008 */
[----:B------:R-:W-:-:S08]  /*2530*/  DMUL R8, R10, R14 ;  /* 0x0000000e0a087228 */ /* 0x000fd00000000000 */
[----:B------:R-:W-:-:S08]  /*2540*/  DFMA R8, R10, R14, R8 ;  /* 0x0000000e0a08722b */ /* 0x000fd00000000008 */
[----:B------:R-:W-:-:S08]  /*2550*/  DMUL R38, R8, R8 ;  /* 0x0000000808267228 */ /* 0x000fd00000000000 */
[----:B------:R-:W-:Y:S01]  /*2560*/  DFMA R12, R38, UR4, R12 ;  /* 0x00000004260c7c2b */ /* 0x000fe2000800000c */
[----:B------:R-:W-:Y:S01]  /*2570*/  UMOV UR4, 0x75488a3f ;  /* 0x75488a3f00047882 */ /* 0x000fe20000000000 */
[----:B------:R-:W-:-:S06]  /*2580*/  UMOV UR5, 0x3ef3b20a ;  /* 0x3ef3b20a00057882 */ /* 0x000fcc0000000000 */
[----:B------:R-:W-:Y:S01]  /*2590*/  DFMA R20, R38, R12, UR4 ;  /* 0x0000000426147e2b */ /* 0x000fe2000800000c */
[----:B------:R-:W-:Y:S01]  /*25a0*/  UMOV UR4, 0xe4faecd5 ;  /* 0xe4faecd500047882 */ /* 0x000fe20000000000 */
[----:B------:R-:W-:Y:S01]  /*25b0*/  UMOV UR5, 0x3f1745cd ;  /* 0x3f1745cd00057882 */ /* 0x000fe20000000000 */
[----:B------:R-:W-:-:S05]  /*25c0*/  DADD R12, R10, -R8 ;  /* 0x000000000a0c7229 */ /* 0x000fca0000000808 */
[----:B------:R-:W-:Y:S01]  /*25d0*/  DFMA R20, R38, R20, UR4 ;  /* 0x0000000426147e2b */ /* 0x000fe20008000014 */
[----:B------:R-:W-:Y:S01]  /*25e0*/  UMOV UR4, 0x258a578b ;  /* 0x258a578b00047882 */ /* 0x000fe20000000000 */
[----:B------:R-:W-:Y:S01]  /*25f0*/  UMOV UR5, 0x3f3c71c7 ;  /* 0x3f3c71c700057882 */ /* 0x000fe20000000000 */
[----:B------:R-:W-:-:S05]  /*2600*/  DADD R12, R12, R12 ;  /* 0x000000000c0c7229 */ /* 0x000fca000000000c */
[----:B------:R-:W-:Y:S01]  /*2610*/  DFMA R20, R38, R20, UR4 ;  /* 0x0000000426147e2b */ /* 0x000fe20008000014 */
[----:B------:R-:W-:Y:S01]  /*2620*/  UMOV UR4, 0x9242b910 ;  /* 0x9242b91000047882 */ /* 0x000fe20000000000 */
[----:B------:R-:W-:Y:S01]  /*2630*/  UMOV UR5, 0x3f624924 ;  /* 0x3f62492400057882 */ /* 0x000fe20000000000 */
[----:B------:R-:W-:-:S05]  /*2640*/  DFMA R12, R10, -R8, R12 ;  /* 0x800000080a0c722b */ /* 0x000fca000000000c */
[----:B------:R-:W-:Y:S01]  /*2650*/  DFMA R20, R38, R20, UR4 ;  /* 0x0000000426147e2b */ /* 0x000fe20008000014 */
[----:B------:R-:W-:Y:S01]  /*2660*/  UMOV UR4, 0x99999dfb ;  /* 0x99999dfb00047882 */ /* 0x000fe20000000000 */
[----:B------:R-:W-:Y:S01]  /*2670*/  UMOV UR5, 0x3f899999 ;  /* 0x3f89999900057882 */ /* 0x000fe20000000000 */
[----:B------:R-:W-:-:S05]  /*2680*/  DMUL R12, R14, R12 ;  /* 0x0000000c0e0c7228 */ /* 0x000fca0000000000 */
[----:B------:R-:W-:Y:S01]  /*2690*/  DFMA R20, R38, R20, UR4 ;  /* 0x0000000426147e2b */ /* 0x000fe20008000014 */
[----:B------:R-:W-:Y:S01]  /*26a0*/  UMOV UR4, 0x55555555 ;  /* 0x5555555500047882 */ /* 0x000fe20000000000 */
[----:B------:R-:W-:-:S03]  /*26b0*/  UMOV UR5, 0x3fb55555 ;  /* 0x3fb5555500057882 */ /* 0x000fc60000000000 */
[----:B------:R-:W-:Y:S02]  /*26c0*/  VIADD R35, R13, 0x100000 ;  /* 0x001000000d237836 */ /* 0x000fe40000000000 */
[----:B------:R-:W-:Y:S01]  /*26d0*/  IMAD.MOV.U32 R34, RZ, RZ, R12 ;  /* 0x000000ffff227224 */ /* 0x000fe200078e000c */
[----:B------:R-:W-:-:S08]  /*26e0*/  DFMA R10, R38, R20, UR4 ;  /* 0x00000004260a7e2b */ /* 0x000fd00008000014 */
[----:B------:R-:W-:Y:S01]  /*26f0*/  DADD R14, -R10, UR4 ;  /* 0x000000040a0e7e29 */ /* 0x000fe20008000100 */
[----:B------:R-:W-:Y:S01]  /*2700*/  UMOV UR4, 0xb9e7b0 ;  /* 0x00b9e7b000047882 */ /* 0x000fe20000000000 */
[----:B------:R-:W-:-:S06]  /*2710*/  UMOV UR5, 0x3c46a4cb ;  /* 0x3c46a4cb00057882 */ /* 0x000fcc0000000000 */
[----:B------:R-:W-:Y:S02]  /*2720*/  DFMA R14, R38, R20, R14 ;  /* 0x00000014260e722b */ /* 0x000fe4000000000e */
[----:B------:R-:W-:-:S06]  /*2730*/  DMUL R20, R8, R8 ;  /* 0x0000000808147228 */ /* 0x000fcc0000000000 */
[----:B------:R-:W-:Y:S01]  /*2740*/  DADD R14, R14, -UR4 ;  /* 0x800000040e0e7e29 */ /* 0x000fe20008000000 */
[----:B------:R-:W-:Y:S01]  /*2750*/  UMOV UR4, 0x80000000 ;  /* 0x8000000000047882 */ /* 0x000fe20000000000 */
[----:B------:R-:W-:Y:S01]  /*2760*/  DFMA R36, R8, R8, -R20 ;  /* 0x000000080824722b */ /* 0x000fe20000000814 */
[----:B------:R-:W-:-:S07]  /*2770*/  UMOV UR5, 0x43300000 ;  /* 0x4330000000057882 */ /* 0x000fce0000000000 */
[C---:B------:R-:W-:Y:S02]  /*2780*/  DFMA R34, R8.reuse, R34, R36 ;  /* 0x000000220822722b */ /* 0x040fe40000000024 */
[----:B------:R-:W-:-:S08]  /*2790*/  DMUL R36, R8, R20 ;  /* 0x0000001408247228 */ /* 0x000fd00000000000 */
[----:B------:R-:W-:-:S08]  /*27a0*/  DFMA R38, R8, R20, -R36 ;  /* 0x000000140826722b */ /* 0x000fd00000000824 */
[----:B------:R-:W-:Y:S02]  /*27b0*/  DFMA R38, R12, R20, R38 ;  /* 0x000000140c26722b */ /* 0x000fe40000000026 */
[----:B------:R-:W-:-:S06]  /*27c0*/  DADD R20, R10, R14 ;  /* 0x000000000a147229 */ /* 0x000fcc000000000e */
[----:B------:R-:W-:Y:S02]  /*27d0*/  DFMA R34, R8, R34, R38 ;  /* 0x000000220822722b */ /* 0x000fe40000000026 */
[----:B------:R-:W-:-:S08]  /*27e0*/  DADD R38, R10, -R20 ;  /* 0x000000000a267229 */ /* 0x000fd00000000814 */
[----:B------:R-:W-:Y:S02]  /*27f0*/  DADD R38, R14, R38 ;  /* 0x000000000e267229 */ /* 0x000fe40000000026 */
[----:B------:R-:W-:-:S08]  /*2800*/  DMUL R14, R20, R36 ;  /* 0x00000024140e7228 */ /* 0x000fd00000000000 */
[----:B------:R-:W-:-:S08]  /*2810*/  DFMA R10, R20, R36, -R14 ;  /* 0x00000024140a722b */ /* 0x000fd0000000080e */
[----:B------:R-:W-:-:S08]  /*2820*/  DFMA R10, R20, R34, R10 ;  /* 0x00000022140a722b */ /* 0x000fd0000000000a */
[----:B------:R-:W-:-:S08]  /*2830*/  DFMA R38, R38, R36, R10 ;  /* 0x000000242626722b */ /* 0x000fd0000000000a */
[----:B------:R-:W-:-:S08]  /*2840*/  DADD R20, R14, R38 ;  /* 0x000000000e147229 */ /* 0x000fd00000000026 */
[--C-:B------:R-:W-:Y:S02]  /*2850*/  DADD R10, R8, R20.reuse ;  /* 0x00000000080a7229 */ /* 0x100fe40000000014 */
[----:B------:R-:W-:-:S06]  /*2860*/  DADD R14, R14, -R20 ;  /* 0x000000000e0e7229 */ /* 0x000fcc0000000814 */
[----:B------:R-:W-:Y:S02]  /*2870*/  DADD R8, R8, -R10 ;  /* 0x0000000008087229 */ /* 0x000fe4000000080a */
[----:B------:R-:W-:-:S06]  /*2880*/  DADD R14, R38, R14 ;  /* 0x00000000260e7229 */ /* 0x000fcc000000000e */
[----:B------:R-:W-:-:S08]  /*2890*/  DADD R8, R20, R8 ;  /* 0x0000000014087229 */ /* 0x000fd00000000008 */
[----:B------:R-:W-:Y:S01]  /*28a0*/  DADD R14, R14, R8 ;  /* 0x000000000e0e7229 */ /* 0x000fe20000000008 */
[C---:B------:R-:W-:Y:S02]  /*28b0*/  VIADD R8, R44.reuse, 0xfffffc01 ;  /* 0xfffffc012c087836 */ /* 0x040fe40000000000 */
[----:B------:R-:W-:Y:S02]  /*28c0*/  @P1 VIADD R8, R44, 0xfffffc02 ;  /* 0xfffffc022c081836 */ /* 0x000fe40000000000 */
[----:B------:R-:W-:-:S03]  /*28d0*/  IMAD.MOV.U32 R9, RZ, RZ, 0x43300000 ;  /* 0x43300000ff097424 */ /* 0x000fc600078e00ff */
[----:B------:R-:W-:Y:S01]  /*28e0*/  DADD R12, R12, R14 ;  /* 0x000000000c0c7229 */ /* 0x000fe2000000000e */
[----:B------:R-:W-:Y:S01]  /*28f0*/  LOP3.LUT R8, R8, 0x80000000, RZ, 0x3c, !PT ;  /* 0x8000000008087812 */ /* 0x000fe200078e3cff */
[----:B------:R-:W-:-:S05]  /*2900*/  IMAD.MOV.U32 R44, RZ, RZ, R32 ;  /* 0x000000ffff2c7224 */ /* 0x000fca00078e0020 */
[----:B------:R-:W-:Y:S01]  /*2910*/  DADD R14, R8, -UR4 ;  /* 0x80000004080e7e29 */ /* 0x000fe20008000000 */
[----:B------:R-:W-:Y:S01]  /*2920*/  UMOV UR4, 0xfefa39ef ;  /* 0xfefa39ef00047882 */ /* 0x000fe20000000000 */
[----:B------:R-:W-:Y:S01]  /*2930*/  DADD R20, R10, R12 ;  /* 0x000000000a147229 */ /* 0x000fe2000000000c */
[----:B------:R-:W-:-:S07]  /*2940*/  UMOV UR5, 0x3fe62e42 ;  /* 0x3fe62e4200057882 */ /* 0x000fce0000000000 */
[--C-:B------:R-:W-:Y:S02]  /*2950*/  DFMA R8, R14, UR4, R20.reuse ;  /* 0x000000040e087c2b */ /* 0x100fe40008000014 */
[----:B------:R-:W-:-:S06]  /*2960*/  DADD R34, R10, -R20 ;  /* 0x000000000a227229 */ /* 0x000fcc0000000814 */
[----:B------:R-:W-:Y:S02]  /*2970*/  DFMA R10, R14, -UR4, R8 ;  /* 0x800000040e0a7c2b */ /* 0x000fe40008000008 */
[----:B------:R-:W-:-:S06]  /*2980*/  DADD R34, R12, R34 ;  /* 0x000000000c227229 */ /* 0x000fcc0000000022 */
[----:B------:R-:W-:-:S08]  /*2990*/  DADD R10, -R20, R10 ;  /* 0x00000000140a7229 */ /* 0x000fd0000000010a */
[----:B------:R-:W-:-:S08]  /*29a0*/  DADD R10, R34, -R10 ;  /* 0x00000000220a7229 */ /* 0x000fd0000000080a */
[----:B------:R-:W-:Y:S01]  /*29b0*/  DFMA R12, R14, UR6, R10 ;  /* 0x000000060e0c7c2b */ /* 0x000fe2000800000a */
[C---:B------:R-:W-:Y:S01]  /*29c0*/  IMAD.SHL.U32 R10, R45.reuse, 0x2, RZ ;  /* 0x000000022d0a7824 */ /* 0x040fe200078e00ff */
[----:B------:R-:W-:-:S04]  /*29d0*/  LOP3.LUT R11, R45, 0xff0fffff, RZ, 0xc0, !PT ;  /* 0xff0fffff2d0b7812 */ /* 0x000fc800078ec0ff */
[----:B------:R-:W-:Y:S02]  /*29e0*/  ISETP.GT.U32.AND P0, PT, R10, -0x2000001, PT ;  /* 0xfdffffff0a00780c */ /* 0x000fe40003f04070 */
[----:B------:R-:W-:Y:S01]  /*29f0*/  DADD R20, R8, R12 ;  /* 0x0000000008147229 */ /* 0x000fe2000000000c */
[----:B------:R-:W-:Y:S01]  /*2a00*/  IMAD.MOV.U32 R10, RZ, RZ, 0x652b82fe ;  /* 0x652b82feff0a7424 */ /* 0x000fe200078e00ff */
[----:B------:R-:W-:Y:S01]  /*2a10*/  SEL R45, R11, R45, P0 ;  /* 0x0000002d0b2d7207 */ /* 0x000fe20000000000 */
[----:B------:R-:W-:-:S05]  /*2a20*/  IMAD.MOV.U32 R11, RZ, RZ, 0x3ff71547 ;  /* 0x3ff71547ff0b7424 */ /* 0x000fca00078e00ff */
[----:B------:R-:W-:Y:S02]  /*2a30*/  DADD R8, R8, -R20 ;  /* 0x0000000008087229 */ /* 0x000fe40000000814 */
[----:B------:R-:W-:-:S06]  /*2a40*/  DMUL R14, R20, R44 ;  /* 0x0000002c140e7228 */ /* 0x000fcc0000000000 */
[----:B------:R-:W-:Y:S02]  /*2a50*/  DADD R12, R12, R8 ;  /* 0x000000000c0c7229 */ /* 0x000fe40000000008 */
[----:B------:R-:W-:-:S08]  /*2a60*/  DFMA R20, R20, R44, -R14 ;  /* 0x0000002c1414722b */ /* 0x000fd0000000080e */
[----:B------:R-:W-:-:S08]  /*2a70*/  DFMA R12, R12, R44, R20 ;  /* 0x0000002c0c0c722b */ /* 0x000fd00000000014 */
[----:B------:R-:W-:-:S08]  /*2a80*/  DADD R20, R14, R12 ;  /* 0x000000000e147229 */ /* 0x000fd0000000000c */
[----:B------:R-:W-:Y:S02]  /*2a90*/  DFMA R10, R20, R10, 6.75539944105574400000e+15 ;  /* 0x43380000140a742b */ /* 0x000fe4000000000a */
[----:B------:R-:W-:Y:S01]  /*2aa0*/  FSETP.GEU.AND P0, PT, |R21|, 4.1917929649353027344, PT ;  /* 0x4086232b1500780b */ /* 0x000fe20003f0e200 */
[----:B------:R-:W-:-:S05]  /*2ab0*/  DADD R14, R14, -R20 ;  /* 0x000000000e0e7229 */ /* 0x000fca0000000814 */
[----:B------:R-:W-:-:S03]  /*2ac0*/  DADD R8, R10, -6.75539944105574400000e+15 ;  /* 0xc33800000a087429 */ /* 0x000fc60000000000 */
[----:B------:R-:W-:-:S05]  /*2ad0*/  DADD R12, R12, R14 ;  /* 0x000000000c0c7229 */ /* 0x000fca000000000e */
[----:B------:R-:W-:Y:S01]  /*2ae0*/  DFMA R34, R8, -UR4, R20 ;  /* 0x8000000408227c2b */ /* 0x000fe20008000014 */
[----:B------:R-:W-:Y:S01]  /*2af0*/  UMOV UR4, 0x3b39803f ;  /* 0x3b39803f00047882 */ /* 0x000fe20000000000 */
[----:B------:R-:W-:-:S06]  /*2b00*/  UMOV UR5, 0x3c7abc9e ;  /* 0x3c7abc9e00057882 */ /* 0x000fcc0000000000 */
[----:B------:R-:W-:Y:S01]  /*2b10*/  DFMA R34, R8, -UR4, R34 ;  /* 0x8000000408227c2b */ /* 0x000fe20008000022 */
[----:B------:R-:W-:Y:S01]  /*2b20*/  UMOV UR4, 0x69ce2bdf ;  /* 0x69ce2bdf00047882 */ /* 0x000fe20000000000 */
[----:B------:R-:W-:Y:S01]  /*2b30*/  IMAD.MOV.U32 R8, RZ, RZ, -0x35dec16 ;  /* 0xfca213eaff087424 */ /* 0x000fe200078e00ff */
[----:B------:R-:W-:Y:S01]  /*2b40*/  UMOV UR5, 0x3e5ade15 ;  /* 0x3e5ade1500057882 */ /* 0x000fe20000000000 */
[----:B------:R-:W-:-:S06]  /*2b50*/  IMAD.MOV.U32 R9, RZ, RZ, 0x3e928af3 ;  /* 0x3e928af3ff097424 */ /* 0x000fcc00078e00ff */
[----:B------:R-:W-:Y:S01]  /*2b60*/  DFMA R8, R34, UR4, R8 ;  /* 0x0000000422087c2b */ /* 0x000fe20008000008 */
[----:B------:R-:W-:Y:S01]  /*2b70*/  UMOV UR4, 0x62401315 ;  /* 0x6240131500047882 */ /* 0x000fe20000000000 */
[----:B------:R-:W-:-:S06]  /*2b80*/  UMOV UR5, 0x3ec71dee ;  /* 0x3ec71dee00057882 */ /* 0x000fcc0000000000 */
[----:B------:R-:W-:Y:S01]  /*2b90*/  DFMA R8, R34, R8, UR4 ;  /* 0x0000000422087e2b */ /* 0x000fe20008000008 */
        /* <DEDUP_REMOVED lines=20> */
[----:B------:R-:W-:-:S08]  /*2ce0*/  DFMA R8, R34, R8, UR4 ;  /* 0x0000000422087e2b */ /* 0x000fd00008000008 */
[----:B------:R-:W-:-:S08]  /*2cf0*/  DFMA R8, R34, R8, 1 ;  /* 0x3ff000002208742b */ /* 0x000fd00000000008 */
[----:B------:R-:W-:-:S10]  /*2d00*/  DFMA R8, R34, R8, 1 ;  /* 0x3ff000002208742b */ /* 0x000fd40000000008 */
[----:B------:R-:W-:Y:S02]  /*2d10*/  IMAD R15, R10, 0x100000, R9 ;  /* 0x001000000a0f7824 */ /* 0x000fe400078e0209 */
[----:B------:R-:W-:Y:S01]  /*2d20*/  IMAD.MOV.U32 R14, RZ, RZ, R8 ;  /* 0x000000ffff0e7224 */ /* 0x000fe200078e0008 */
[----:B------:R-:W-:Y:S06]  /*2d30*/  @!P0 BRA `(.L_x_61) ;  /* 0x0000000000308947 */ /* 0x000fec0003800000 */
[----:B------:R-:W-:Y:S01]  /*2d40*/  FSETP.GEU.AND P1, PT, |R21|, 4.2275390625, PT ;  /* 0x408748001500780b */ /* 0x000fe20003f2e200 */
[C---:B------:R-:W-:Y:S02]  /*2d50*/  DADD R14, R20.reuse, +INF ;  /* 0x7ff00000140e7429 */ /* 0x040fe40000000000 */
[----:B------:R-:W-:-:S08]  /*2d60*/  DSETP.GEU.AND P0, PT, R20, RZ, PT ;  /* 0x000000ff1400722a */ /* 0x000fd00003f0e000 */
[----:B------:R-:W-:Y:S02]  /*2d70*/  FSEL R14, R14, RZ, P0 ;  /* 0x000000ff0e0e7208 */ /* 0x000fe40000000000 */
[----:B------:R-:W-:Y:S02]  /*2d80*/  @!P1 LEA.HI R11, R10, R10, RZ, 0x1 ;  /* 0x0000000a0a0b9211 */ /* 0x000fe400078f08ff */
[----:B------:R-:W-:Y:S02]  /*2d90*/  FSEL R15, R15, RZ, P0 ;  /* 0x000000ff0f0f7208 */ /* 0x000fe40000000000 */
[----:B------:R-:W-:-:S05]  /*2da0*/  @!P1 SHF.R.S32.HI R11, RZ, 0x1, R11 ;  /* 0x00000001ff0b9819 */ /* 0x000fca000001140b */
[----:B------:R-:W-:Y:S02]  /*2db0*/  @!P1 IMAD.IADD R10, R10, 0x1, -R11 ;  /* 0x000000010a0a9824 */ /* 0x000fe400078e0a0b */
[----:B------:R-:W-:-:S03]  /*2dc0*/  @!P1 IMAD R9, R11, 0x100000, R9 ;  /* 0x001000000b099824 */ /* 0x000fc600078e0209 */
[----:B------:R-:W-:Y:S01]  /*2dd0*/  @!P1 LEA R11, R10, 0x3ff00000, 0x14 ;  /* 0x3ff000000a0b9811 */ /* 0x000fe200078ea0ff */
[----:B------:R-:W-:-:S06]  /*2de0*/  @!P1 IMAD.MOV.U32 R10, RZ, RZ, RZ ;  /* 0x000000ffff0a9224 */ /* 0x000fcc00078e00ff */
[----:B------:R-:W-:-:S11]  /*2df0*/  @!P1 DMUL R14, R8, R10 ;  /* 0x0000000a080e9228 */ /* 0x000fd60000000000 */
.L_x_61:
[----:B------:R-:W-:Y:S01]  /*2e00*/  DFMA R12, R12, R14, R14 ;  /* 0x0000000e0c0c722b */ /* 0x000fe2000000000e */
[----:B------:R-:W-:Y:S01]  /*2e10*/  IMAD.MOV.U32 R10, RZ, RZ, R0 ;  /* 0x000000ffff0a7224 */ /* 0x000fe200078e0000 */
[----:B------:R-:W-:Y:S01]  /*2e20*/  DSETP.NEU.AND P0, PT, |R14|, +INF , PT ;  /* 0x7ff000000e00742a */ /* 0x000fe20003f0d200 */
[----:B------:R-:W-:-:S07]  /*2e30*/  IMAD.MOV.U32 R11, RZ, RZ, 0x0 ;  /* 0x00000000ff0b7424 */ /* 0x000fce00078e00ff */
[----:B------:R-:W-:Y:S02]  /*2e40*/  FSEL R8, R14, R12, !P0 ;  /* 0x0000000c0e087208 */ /* 0x000fe40004000000 */
[----:B------:R-:W-:Y:S01]  /*2e50*/  FSEL R12, R15, R13, !P0 ;  /* 0x0000000d0f0c7208 */ /* 0x000fe20004000000 */
[----:B------:R-:W-:Y:S06]  /*2e60*/  RET.REL.NODEC R10 `(_Z17constructSolutionP3antP17curandStateXORWOWPfPd) ;  /* 0xffffffd00a647950 */ /* 0x000fec0003c3ffff */
.L_x_62:
[----:B------:R-:W-:-:S00]  /*2e70*/  BRA `(.L_x_62) ;  /* 0xfffffffc00fc7947 */ /* 0x000fc0000383ffff */
[----:B------:R-:W-:-:S00]  /*2e80*/  NOP ;  /* 0x0000000000007918 */ /* 0x000fc00000000000 */
[----:B------:R-:W-:-:S00]  /*2e90*/  NOP ;  /* 0x0000000000007918 */ /* 0x000fc00000000000 */
[----:B------:R-:W-:-:S00]  /*2ea0*/  NOP ;  /* 0x0000000000007918 */ /* 0x000fc00000000000 */
[----:B------:R-:W-:-:S00]  /*2eb0*/  NOP ;  /* 0x0000000000007918 */ /* 0x000fc00000000000 */
[----:B------:R-:W-:-:S00]  /*2ec0*/  NOP ;  /* 0x0000000000007918 */ /* 0x000fc00000000000 */
[----:B------:R-:W-:-:S00]  /*2ed0*/  NOP ;  /* 0x0000000000007918 */ /* 0x000fc00000000000 */
[----:B------:R-:W-:-:S00]  /*2ee0*/  NOP ;  /* 0x0000000000007918 */ /* 0x000fc00000000000 */
[----:B------:R-:W-:-:S00]  /*2ef0*/  NOP ;  /* 0x0000000000007918 */ /* 0x000fc00000000000 */
.L_x_105:


//--------------------- .text._Z12atomicUpdateP3antPd --------------------------
	.section	.text._Z12atomicUpdateP3antPd,"ax",@progbits
	.align	128
        .global         _Z12atomicUpdateP3antPd
        .type           _Z12atomicUpdateP3antPd,@function
        .size           _Z12atomicUpdateP3antPd,(.L_x_106 - _Z12atomicUpdateP3antPd)
        .other          _Z12atomicUpdateP3antPd,@"STO_CUDA_ENTRY STV_DEFAULT"
_Z12atomicUpdateP3antPd:
.text._Z12atomicUpdateP3antPd:
[----:B------:R-:W-:Y:S01]  /*0000*/  LDC R1, c[0x0][0x37c] ;  /* 0x0000df00ff017b82 */ /* 0x000fe20000000800 */
[----:B------:R-:W0:Y:S07]  /*0010*/  S2R R3, SR_CTAID.X ;  /* 0x0000000000037919 */ /* 0x000e2e0000002500 */
[----:B------:R-:W1:Y:S01]  /*0020*/  LDC.64 R6, c[0x0][0x380] ;  /* 0x0000e000ff067b82 */ /* 0x000e620000000a00 */
[----:B------:R-:W0:Y:S01]  /*0030*/  LDCU UR4, c[0x0][0x360] ;  /* 0x00006c00ff0477ac */ /* 0x000e220008000800 */
[----:B------:R-:W-:Y:S01]  /*0040*/  HFMA2 R10, -RZ, RZ, 0, 0 ;  /* 0x00000000ff0a7431 */ /* 0x000fe200000001ff */
[----:B------:R-:W0:Y:S05]  /*0050*/  S2R R0, SR_TID.X ;  /* 0x0000000000007919 */ /* 0x000e2a0000002100 */
[----:B------:R-:W2:Y:S01]  /*0060*/  LDC.64 R8, c[0x0][0x388] ;  /* 0x0000e200ff087b82 */ /* 0x000ea20000000a00 */
[----:B0-----:R-:W-:Y:S01]  /*0070*/  IMAD R3, R3, UR4, R0 ;  /* 0x0000000403037c24 */ /* 0x001fe2000f8e0200 */
[----:B------:R-:W0:Y:S03]  /*0080*/  LDCU.64 UR4, c[0x0][0x358] ;  /* 0x00006b00ff0477ac */ /* 0x000e260008000a00 */
[----:B-1----:R-:W-:-:S03]  /*0090*/  IMAD.WIDE R6, R3, 0x358, R6 ;  /* 0x0000035803067825 */ /* 0x002fc600078e0206 */
[----:B------:R-:W-:-:S05]  /*00a0*/  IADD3 R4, P0, PT, R6, 0x1bc, RZ ;  /* 0x000001bc06047810 */ /* 0x000fca0007f1e0ff */
[----:B0-2---:R-:W-:-:S08]  /*00b0*/  IMAD.X R5, RZ, RZ, R7, P0 ;  /* 0x000000ffff057224 */ /* 0x005fd000000e0607 */
.L_x_79:
[----:B------:R-:W2:Y:S04]  /*00c0*/  LDG.E R11, desc[UR4][R6.64+0x354] ;  /* 0x00035404060b7981 */ /* 0x000ea8000c1e1900 */
[----:B0-----:R-:W3:Y:S04]  /*00d0*/  LDG.E R12, desc[UR4][R6.64+0x1b0] ;  /* 0x0001b004060c7981 */ /* 0x001ee8000c1e1900 */
[----:B------:R-:W3:Y:S01]  /*00e0*/  LDG.E R3, desc[UR4][R4.64+-0xc] ;  /* 0xfffff40404037981 */ /* 0x000ee2000c1e1900 */
[----:B------:R-:W-:Y:S01]  /*00f0*/  MOV R2, 0x42480000 ;  /* 0x4248000000027802 */ /* 0x000fe20000000f00 */
[----:B------:R-:W-:Y:S01]  /*0100*/  BSSY.RECONVERGENT B0, `(.L_x_63) ;  /* 0x000000f000007945 */ /* 0x000fe20003800200 */
[----:B--2---:R-:W0:Y:S08]  /*0110*/  MUFU.RCP R0, R11 ;  /* 0x0000000b00007308 */ /* 0x004e300000001000 */
[----:B------:R-:W1:Y:S01]  /*0120*/  FCHK P0, R2, R11 ;  /* 0x0000000b02007302 */ /* 0x000e620000000000 */
[----:B---3--:R-:W-:-:S02]  /*0130*/  IMAD R3, R12, 0x69, R3 ;  /* 0x000000690c037824 */ /* 0x008fc400078e0203 */
[----:B0-----:R-:W-:-:S04]  /*0140*/  FFMA R13, -R11, R0, 1 ;  /* 0x3f8000000b0d7423 */ /* 0x001fc80000000100 */
[----:B------:R-:W-:Y:S01]  /*0150*/  FFMA R0, R0, R13, R0 ;  /* 0x0000000d00007223 */ /* 0x000fe20000000000 */
[----:B------:R-:W-:-:S04]  /*0160*/  IMAD.WIDE R12, R3, 0x8, R8 ;  /* 0x00000008030c7825 */ /* 0x000fc800078e0208 */
[----:B------:R-:W-:-:S04]  /*0170*/  FFMA R15, R0, 50, RZ ;  /* 0x42480000000f7823 */ /* 0x000fc800000000ff */
[----:B------:R-:W-:-:S04]  /*0180*/  FFMA R14, -R11, R15, 50 ;  /* 0x424800000b0e7423 */ /* 0x000fc8000000010f */
[----:B------:R-:W-:Y:S01]  /*0190*/  FFMA R3, R0, R14, R15 ;  /* 0x0000000e00037223 */ /* 0x000fe2000000000f */
[----:B-1----:R-:W-:Y:S06]  /*01a0*/  @!P0 BRA `(.L_x_64) ;  /* 0x0000000000108947 */ /* 0x002fec0003800000 */
[----:B------:R-:W-:Y:S01]  /*01b0*/  IMAD.MOV.U32 R3, RZ, RZ, R11 ;  /* 0x000000ffff037224 */ /* 0x000fe200078e000b */
[----:B------:R-:W-:-:S07]  /*01c0*/  MOV R14, 0x1e0 ;  /* 0x000001e0000e7802 */ /* 0x000fce0000000f00 */
[----:B------:R-:W-:Y:S05]  /*01d0*/  CALL.REL.NOINC `($__internal_2_$__cuda_sm3x_div_rn_noftz_f32_slowpath) ;  /* 0x00000008003c7944 */ /* 0x000fea0003c00000 */
[----:B------:R-:W-:-:S07]  /*01e0*/  MOV R3, R0 ;  /* 0x0000000000037202 */ /* 0x000fce0000000f00 */
.L_x_64:
[----:B------:R-:W-:Y:S05]  /*01f0*/  BSYNC.RECONVERGENT B0 ;  /* 0x0000000000007941 */ /* 0x000fea0003800200 */
.L_x_63:
[----:B------:R-:W0:Y:S02]  /*0200*/  F2F.F64.F32 R14, R3 ;  /* 0x00000003000e7310 */ /* 0x000e240000201800 */
[----:B0-----:R-:W-:-:S07]  /*0210*/  DMUL R14, R14, 0.5 ;  /* 0x3fe000000e0e7828 */ /* 0x001fce0000000000 */
[----:B------:R0:W-:Y:S04]  /*0220*/  REDG.E.ADD.F64.RN.STRONG.GPU desc[UR4][R12.64], R14 ;  /* 0x0000000e0c0079a6 */ /* 0x0001e8000c12ff04 */
[----:B------:R-:W2:Y:S01]  /*0230*/  LDG.E R3, desc[UR4][R6.64+0x354] ;  /* 0x0003540406037981 */ /* 0x000ea2000c1e1900 */
[----:B------:R-:W-:Y:S01]  /*0240*/  BSSY.RECONVERGENT B0, `(.L_x_65) ;  /* 0x000000b000007945 */ /* 0x000fe20003800200 */
[----:B--2---:R-:W1:Y:S08]  /*0250*/  MUFU.RCP R0, R3 ;  /* 0x0000000300007308 */ /* 0x004e700000001000 */
[----:B------:R-:W2:Y:S01]  /*0260*/  FCHK P0, R2, R3 ;  /* 0x0000000302007302 */ /* 0x000ea20000000000 */
[----:B-1----:R-:W-:-:S04]  /*0270*/  FFMA R11, -R3, R0, 1 ;  /* 0x3f800000030b7423 */ /* 0x002fc80000000100 */
[----:B------:R-:W-:-:S04]  /*0280*/  FFMA R0, R0, R11, R0 ;  /* 0x0000000b00007223 */ /* 0x000fc80000000000 */
[----:B------:R-:W-:-:S04]  /*0290*/  FFMA R11, R0, 50, RZ ;  /* 0x42480000000b7823 */ /* 0x000fc800000000ff */
[----:B------:R-:W-:-:S04]  /*02a0*/  FFMA R16, -R3, R11, 50 ;  /* 0x4248000003107423 */ /* 0x000fc8000000010b */
[----:B------:R-:W-:Y:S01]  /*02b0*/  FFMA R0, R0, R16, R11 ;  /* 0x0000001000007223 */ /* 0x000fe2000000000b */
[----:B0-2---:R-:W-:Y:S06]  /*02c0*/  @!P0 BRA `(.L_x_66) ;  /* 0x0000000000088947 */ /* 0x005fec0003800000 */
[----:B------:R-:W-:-:S07]  /*02d0*/  MOV R14, 0x2f0 ;  /* 0x000002f0000e7802 */ /* 0x000fce0000000f00 */
[----:B------:R-:W-:Y:S05]  /*02e0*/  CALL.REL.NOINC `($__internal_2_$__cuda_sm3x_div_rn_noftz_f32_slowpath) ;  /* 0x0000000400f87944 */ /* 0x000fea0003c00000 */
.L_x_66:
[----:B------:R-:W-:Y:S05]  /*02f0*/  BSYNC.RECONVERGENT B0 ;  /* 0x0000000000007941 */ /* 0x000fea0003800200 */
.L_x_65:
[----:B------:R-:W0:Y:S01]  /*0300*/  F2F.F64.F32 R14, R0 ;  /* 0x00000000000e7310 */ /* 0x000e220000201800 */
[----:B------:R-:W-:Y:S01]  /*0310*/  ISETP.NE.AND P0, PT, R10, 0x68, PT ;  /* 0x000000680a00780c */ /* 0x000fe20003f05270 */
[----:B0-----:R-:W-:-:S07]  /*0320*/  DMUL R14, R14, 0.5 ;  /* 0x3fe000000e0e7828 */ /* 0x001fce0000000000 */
[----:B------:R0:W-:Y:S05]  /*0330*/  REDG.E.ADD.F64.RN.STRONG.GPU desc[UR4][R12.64], R14 ;  /* 0x0000000e0c0079a6 */ /* 0x0001ea000c12ff04 */
[----:B------:R-:W-:Y:S05]  /*0340*/  @!P0 EXIT ;  /* 0x000000000000894d */ /* 0x000fea0003800000 */
[----:B------:R-:W2:Y:S04]  /*0350*/  LDG.E R11, desc[UR4][R6.64+0x354] ;  /* 0x00035404060b7981 */ /* 0x000ea8000c1e1900 */
[----:B------:R-:W3:Y:S04]  /*0360*/  LDG.E R3, desc[UR4][R4.64+-0x8] ;  /* 0xfffff80404037981 */ /* 0x000ee8000c1e1900 */
[----:B0-----:R-:W3:Y:S01]  /*0370*/  LDG.E R12, desc[UR4][R6.64+0x1b0] ;  /* 0x0001b004060c7981 */ /* 0x001ee2000c1e1900 */
        /* <DEDUP_REMOVED lines=15> */
.L_x_68:
[----:B------:R-:W-:Y:S05]  /*0470*/  BSYNC.RECONVERGENT B0 ;  /* 0x0000000000007941 */ /* 0x000fea0003800200 */
.L_x_67:
        /* <DEDUP_REMOVED lines=15> */
[----:B------:R-:W-:-:S07]  /*0570*/  IMAD.MOV.U32 R11, RZ, RZ, R0 ;  /* 0x000000ffff0b7224 */ /* 0x000fce00078e0000 */
.L_x_70:
[----:B------:R-:W-:Y:S05]  /*0580*/  BSYNC.RECONVERGENT B0 ;  /* 0x0000000000007941 */ /* 0x000fea0003800200 */
.L_x_69:
[----:B------:R-:W0:Y:S02]  /*0590*/  F2F.F64.F32 R14, R11 ;  /* 0x0000000b000e7310 */ /* 0x000e240000201800 */
[----:B0-----:R-:W-:-:S07]  /*05a0*/  DMUL R14, R14, 0.5 ;  /* 0x3fe000000e0e7828 */ /* 0x001fce0000000000 */
[----:B------:R0:W-:Y:S04]  /*05b0*/  REDG.E.ADD.F64.RN.STRONG.GPU desc[UR4][R12.64], R14 ;  /* 0x0000000e0c0079a6 */ /* 0x0001e8000c12ff04 */
[----:B------:R-:W2:Y:S04]  /*05c0*/  LDG.E R17, desc[UR4][R6.64+0x354] ;  /* 0x0003540406117981 */ /* 0x000ea8000c1e1900 */
[----:B------:R-:W3:Y:S04]  /*05d0*/  LDG.E R3, desc[UR4][R4.64+-0x4] ;  /* 0xfffffc0404037981 */ /* 0x000ee8000c1e1900 */
[----:B------:R-:W3:Y:S01]  /*05e0*/  LDG.E R16, desc[UR4][R6.64+0x1b0] ;  /* 0x0001b00406107981 */ /* 0x000ee2000c1e1900 */
[----:B------:R-:W-:Y:S01]  /*05f0*/  BSSY.RECONVERGENT B0, `(.L_x_71) ;  /* 0x000000f000007945 */ /* 0x000fe20003800200 */
[----:B--2---:R-:W1:Y:S08]  /*0600*/  MUFU.RCP R0, R17 ;  /* 0x0000001100007308 */ /* 0x004e700000001000 */
[----:B------:R-:W2:Y:S01]  /*0610*/  FCHK P0, R2, R17 ;  /* 0x0000001102007302 */ /* 0x000ea20000000000 */
[----:B---3--:R-:W-:-:S04]  /*0620*/  IMAD R3, R16, 0x69, R3 ;  /* 0x0000006910037824 */ /* 0x008fc800078e0203 */
[----:B0-----:R-:W-:-:S04]  /*0630*/  IMAD.WIDE R12, R3, 0x8, R8 ;  /* 0x00000008030c7825 */ /* 0x001fc800078e0208 */
[----:B-1----:R-:W-:-:S04]  /*0640*/  FFMA R19, -R17, R0, 1 ;  /* 0x3f80000011137423 */ /* 0x002fc80000000100 */
[----:B------:R-:W-:-:S04]  /*0650*/  FFMA R0, R0, R19, R0 ;  /* 0x0000001300007223 */ /* 0x000fc80000000000 */
[----:B------:R-:W-:-:S04]  /*0660*/  FFMA R19, R0, 50, RZ ;  /* 0x4248000000137823 */ /* 0x000fc800000000ff */
[----:B------:R-:W-:-:S04]  /*0670*/  FFMA R11, -R17, R19, 50 ;  /* 0x42480000110b7423 */ /* 0x000fc80000000113 */
[----:B------:R-:W-:Y:S01]  /*0680*/  FFMA R11, R0, R11, R19 ;  /* 0x0000000b000b7223 */ /* 0x000fe20000000013 */
[----:B--2---:R-:W-:Y:S06]  /*0690*/  @!P0 BRA `(.L_x_72) ;  /* 0x0000000000108947 */ /* 0x004fec0003800000 */
[----:B------:R-:W-:Y:S02]  /*06a0*/  MOV R3, R17 ;  /* 0x0000001100037202 */ /* 0x000fe40000000f00 */
[----:B------:R-:W-:-:S07]  /*06b0*/  MOV R14, 0x6d0 ;  /* 0x000006d0000e7802 */ /* 0x000fce0000000f00 */
[----:B------:R-:W-:Y:S05]  /*06c0*/  CALL.REL.NOINC `($__internal_2_$__cuda_sm3x_div_rn_noftz_f32_slowpath) ;  /* 0x0000000400007944 */ /* 0x000fea0003c00000 */
[----:B------:R-:W-:-:S07]  /*06d0*/  IMAD.MOV.U32 R11, RZ, RZ, R0 ;  /* 0x000000ffff0b7224 */ /* 0x000fce00078e0000 */
.L_x_72:
[----:B------:R-:W-:Y:S05]  /*06e0*/  BSYNC.RECONVERGENT B0 ;  /* 0x0000000000007941 */ /* 0x000fea0003800200 */
.L_x_71:
        /* <DEDUP_REMOVED lines=15> */
[----:B------:R-:W-:-:S07]  /*07e0*/  MOV R16, R0 ;  /* 0x0000000000107202 */ /* 0x000fce0000000f00 */
.L_x_74:
[----:B------:R-:W-:Y:S05]  /*07f0*/  BSYNC.RECONVERGENT B0 ;  /* 0x0000000000007941 */ /* 0x000fea0003800200 */
.L_x_73:
        /* <DEDUP_REMOVED lines=17> */
[----:B------:R-:W-:Y:S01]  /*0910*/  IMAD.MOV.U32 R3, RZ, RZ, R11 ;  /* 0x000000ffff037224 */ /* 0x000fe200078e000b */
[----:B------:R-:W-:-:S07]  /*0920*/  MOV R14, 0x940 ;  /* 0x00000940000e7802 */ /* 0x000fce0000000f00 */
[----:B------:R-:W-:Y:S05]  /*0930*/  CALL.REL.NOINC `($__internal_2_$__cuda_sm3x_div_rn_noftz_f32_slowpath) ;  /* 0x0000000000647944 */ /* 0x000fea0003c00000 */
[----:B------:R-:W-:-:S07]  /*0940*/  MOV R16, R0 ;  /* 0x0000000000107202 */ /* 0x000fce0000000f00 */
.L_x_76:
[----:B------:R-:W-:Y:S05]  /*0950*/  BSYNC.RECONVERGENT B0 ;  /* 0x0000000000007941 */ /* 0x000fea0003800200 */
.L_x_75:
        /* <DEDUP_REMOVED lines=15> */
.L_x_78:
[----:B------:R-:W-:Y:S05]  /*0a50*/  BSYNC.RECONVERGENT B0 ;  /* 0x0000000000007941 */ /* 0x000fea0003800200 */
.L_x_77:
[----:B------:R-:W0:Y:S02]  /*0a60*/  F2F.F64.F32 R2, R0 ;  /* 0x0000000000027310 */ /* 0x000e240000201800 */
[----:B0-----:R-:W-:-:S07]  /*0a70*/  DMUL R2, R2, 0.5 ;  /* 0x3fe0000002027828 */ /* 0x001fce0000000000 */
[----:B------:R0:W-:Y:S01]  /*0a80*/  REDG.E.ADD.F64.RN.STRONG.GPU desc[UR4][R12.64], R2 ;  /* 0x000000020c0079a6 */ /* 0x0001e2000c12ff04 */
[----:B------:R-:W-:Y:S01]  /*0a90*/  IADD3 R4, P0, PT, R4, 0x10, RZ ;  /* 0x0000001004047810 */ /* 0x000fe20007f1e0ff */
[----:B------:R-:W-:-:S03]  /*0aa0*/  VIADD R10, R10, 0x4 ;  /* 0x000000040a0a7836 */ /* 0x000fc60000000000 */
[----:B------:R-:W-:Y:S01]  /*0ab0*/  IADD3.X R5, PT, PT, RZ, R5, RZ, P0, !PT ;  /* 0x00000005ff057210 */ /* 0x000fe200007fe4ff */
[----:B------:R-:W-:Y:S08]  /*0ac0*/  BRA `(.L_x_79) ;  /* 0xfffffff4007c7947 */ /* 0x000ff0000383ffff */
        .weak           $__internal_2_$__cuda_sm3x_div_rn_noftz_f32_slowpath
        .type           $__internal_2_$__cuda_sm3x_div_rn_noftz_f32_slowpath,@function
        .size           $__internal_2_$__cuda_sm3x_div_rn_noftz_f32_slowpath,(.L_x_106 - $__internal_2_$__cuda_sm3x_div_rn_noftz_f32_slowpath)
$__internal_2_$__cuda_sm3x_div_rn_noftz_f32_slowpath:
[----:B------:R-:W-:Y:S01]  /*0ad0*/  SHF.R.U32.HI R11, RZ, 0x17, R3 ;  /* 0x00000017ff0b7819 */ /* 0x000fe20000011603 */
[----:B------:R-:W-:Y:S01]  /*0ae0*/  BSSY.RECONVERGENT B1, `(.L_x_80) ;  /* 0x0000064000017945 */ /* 0x000fe20003800200 */
[----:B------:R-:W-:Y:S02]  /*0af0*/  SHF.R.U32.HI R18, RZ, 0x17, R2 ;  /* 0x00000017ff127819 */ /* 0x000fe40000011602 */
[----:B------:R-:W-:Y:S02]  /*0b00*/  LOP3.LUT R11, R11, 0xff, RZ, 0xc0, !PT ;  /* 0x000000ff0b0b7812 */ /* 0x000fe400078ec0ff */
[----:B------:R-:W-:Y:S02]  /*0b10*/  LOP3.LUT R18, R18, 0xff, RZ, 0xc0, !PT ;  /* 0x000000ff12127812 */ /* 0x000fe400078ec0ff */
[----:B------:R-:W-:Y:S01]  /*0b20*/  MOV R16, 0x42480000 ;  /* 0x4248000000107802 */ /* 0x000fe20000000f00 */
[----:B------:R-:W-:Y:S01]  /*0b30*/  VIADD R19, R11, 0xffffffff ;  /* 0xffffffff0b137836 */ /* 0x000fe20000000000 */
[----:B------:R-:W-:-:S04]  /*0b40*/  IADD3 R17, PT, PT, R18, -0x1, RZ ;  /* 0xffffffff12117810 */ /* 0x000fc80007ffe0ff */
[----:B------:R-:W-:-:S04]  /*0b50*/  ISETP.GT.U32.AND P0, PT, R19, 0xfd, PT ;  /* 0x000000fd1300780c */ /* 0x000fc80003f04070 */
[----:B------:R-:W-:-:S13]  /*0b60*/  ISETP.GT.U32.OR P0, PT, R17, 0xfd, P0 ;  /* 0x000000fd1100780c */ /* 0x000fda0000704470 */
[----:B------:R-:W-:Y:S01]  /*0b70*/  @!P0 IMAD.MOV.U32 R15, RZ, RZ, RZ ;  /* 0x000000ffff0f8224 */ /* 0x000fe200078e00ff */
[----:B------:R-:W-:Y:S06]  /*0b80*/  @!P0 BRA `(.L_x_81) ;  /* 0x0000000000608947 */ /* 0x000fec0003800000 */
[----:B------:R-:W-:Y:S01]  /*0b90*/  HFMA2 R0, -RZ, RZ, 3.140625, 0 ;  /* 0x42480000ff007431 */ /* 0x000fe200000001ff */
[----:B------:R-:W-:-:S04]  /*0ba0*/  FSETP.GTU.FTZ.AND P1, PT, |R3|, +INF , PT ;  /* 0x7f8000000300780b */ /* 0x000fc80003f3c200 */
[----:B------:R-:W-:-:S04]  /*0bb0*/  FSETP.GTU.FTZ.AND P0, PT, |R0|, +INF , PT ;  /* 0x7f8000000000780b */ /* 0x000fc80003f1c200 */
[----:B------:R-:W-:-:S13]  /*0bc0*/  PLOP3.LUT P0, PT, P0, P1, PT, 0xf8, 0x8f ;  /* 0x00000000008f781c */ /* 0x000fda0000703f70 */
[----:B------:R-:W-:Y:S05]  /*0bd0*/  @P0 BRA `(.L_x_82) ;  /* 0x00000004004c0947 */ /* 0x000fea0003800000 */
[----:B------:R-:W-:-:S13]  /*0be0*/  LOP3.LUT P0, RZ, R3, 0x7fffffff, R16, 0xc8, !PT ;  /* 0x7fffffff03ff7812 */ /* 0x000fda000780c810 */
[----:B------:R-:W-:Y:S05]  /*0bf0*/  @!P0 BRA `(.L_x_83) ;  /* 0x00000004003c8947 */ /* 0x000fea0003800000 */
[C---:B------:R-:W-:Y:S02]  /*0c00*/  FSETP.NEU.FTZ.AND P2, PT, |R0|.reuse, +INF , PT ;  /* 0x7f8000000000780b */ /* 0x040fe40003f5d200 */
[----:B------:R-:W-:Y:S02]  /*0c10*/  FSETP.NEU.FTZ.AND P1, PT, |R3|, +INF , PT ;  /* 0x7f8000000300780b */ /* 0x000fe40003f3d200 */
[----:B------:R-:W-:-:S11]  /*0c20*/  FSETP.NEU.FTZ.AND P0, PT, |R0|, +INF , PT ;  /* 0x7f8000000000780b */ /* 0x000fd60003f1d200 */
[----:B------:R-:W-:Y:S05]  /*0c30*/  @!P1 BRA !P2, `(.L_x_83) ;  /* 0x00000004002c9947 */ /* 0x000fea0005000000 */
[----:B------:R-:W-:-:S04]  /*0c40*/  LOP3.LUT P2, RZ, R16, 0x7fffffff, RZ, 0xc0, !PT ;  /* 0x7fffffff10ff7812 */ /* 0x000fc8000784c0ff */
[----:B------:R-:W-:-:S13]  /*0c50*/  PLOP3.LUT P1, PT, P1, P2, PT, 0x2f, 0xf2 ;  /* 0x0000000000f2781c */ /* 0x000fda0000f24577 */
[----:B------:R-:W-:Y:S05]  /*0c60*/  @P1 BRA `(.L_x_84) ;  /* 0x0000000400181947 */ /* 0x000fea0003800000 */
[----:B------:R-:W-:-:S04]  /*0c70*/  LOP3.LUT P1, RZ, R3, 0x7fffffff, RZ, 0xc0, !PT ;  /* 0x7fffffff03ff7812 */ /* 0x000fc8000782c0ff */
[----:B------:R-:W-:-:S13]  /*0c80*/  PLOP3.LUT P0, PT, P0, P1, PT, 0x2f, 0xf2 ;  /* 0x0000000000f2781c */ /* 0x000fda0000702577 */
[----:B------:R-:W-:Y:S05]  /*0c90*/  @P0 BRA `(.L_x_85) ;  /* 0x0000000400000947 */ /* 0x000fea0003800000 */
[----:B------:R-:W-:Y:S02]  /*0ca0*/  ISETP.GE.AND P0, PT, R17, RZ, PT ;  /* 0x000000ff1100720c */ /* 0x000fe40003f06270 */
[----:B------:R-:W-:-:S11]  /*0cb0*/  ISETP.GE.AND P1, PT, R19, RZ, PT ;  /* 0x000000ff1300720c */ /* 0x000fd60003f26270 */
[----:B------:R-:W-:Y:S01]  /*0cc0*/  @P0 MOV R15, RZ ;  /* 0x000000ff000f0202 */ /* 0x000fe20000000f00 */
[----:B------:R-:W-:Y:S02]  /*0cd0*/  @!P0 IMAD.MOV.U32 R15, RZ, RZ, -0x40 ;  /* 0xffffffc0ff0f8424 */ /* 0x000fe400078e00ff */
[----:B------:R-:W-:Y:S01]  /*0ce0*/  @!P0 FFMA R16, R0, 1.84467440737095516160e+19, RZ ;  /* 0x5f80000000108823 */ /* 0x000fe200000000ff */
[----:B------:R-:W-:Y:S02]  /*0cf0*/  @!P1 FFMA R3, R3, 1.84467440737095516160e+19, RZ ;  /* 0x5f80000003039823 */ /* 0x000fe400000000ff */
[----:B------:R-:W-:-:S07]  /*0d00*/  @!P1 IADD3 R15, PT, PT, R15, 0x40, RZ ;  /* 0x000000400f0f9810 */ /* 0x000fce0007ffe0ff */
.L_x_81:
[----:B------:R-:W-:Y:S01]  /*0d10*/  LEA R0, R11, 0xc0800000, 0x17 ;  /* 0xc08000000b007811 */ /* 0x000fe200078eb8ff */
[----:B------:R-:W-:Y:S03]  /*0d20*/  BSSY.RECONVERGENT B2, `(.L_x_86) ;  /* 0x0000036000027945 */ /* 0x000fe60003800200 */
[----:B------:R-:W-:Y:S01]  /*0d30*/  IADD3 R20, PT, PT, -R0, R3, RZ ;  /* 0x0000000300147210 */ /* 0x000fe20007ffe1ff */
[----:B------:R-:W-:-:S03]  /*0d40*/  VIADD R3, R18, 0xffffff81 ;  /* 0xffffff8112037836 */ /* 0x000fc60000000000 */
[----:B------:R-:W0:Y:S01]  /*0d50*/  MUFU.RCP R22, R20 ;  /* 0x0000001400167308 */ /* 0x000e220000001000 */
[----:B------:R-:W-:Y:S01]  /*0d60*/  FADD.FTZ R17, -R20, -RZ ;  /* 0x800000ff14117221 */ /* 0x000fe20000010100 */
[----:B------:R-:W-:-:S03]  /*0d70*/  IMAD R0, R3, -0x800000, R16 ;  /* 0xff80000003007824 */ /* 0x000fc600078e0210 */
[----:B0-----:R-:W-:-:S04]  /*0d80*/  FFMA R19, R22, R17, 1 ;  /* 0x3f80000016137423 */ /* 0x001fc80000000011 */
[----:B------:R-:W-:-:S04]  /*0d90*/  FFMA R19, R22, R19, R22 ;  /* 0x0000001316137223 */ /* 0x000fc80000000016 */
[----:B------:R-:W-:-:S04]  /*0da0*/  FFMA R16, R0, R19, RZ ;  /* 0x0000001300107223 */ /* 0x000fc800000000ff */
[----:B------:R-:W-:-:S04]  /*0db0*/  FFMA R18, R17, R16, R0 ;  /* 0x0000001011127223 */ /* 0x000fc80000000000 */
[----:B------:R-:W-:Y:S01]  /*0dc0*/  FFMA R16, R19, R18, R16 ;  /* 0x0000001213107223 */ /* 0x000fe20000000010 */
[----:B------:R-:W-:-:S03]  /*0dd0*/  IADD3 R18, PT, PT, R3, 0x7f, -R11 ;  /* 0x0000007f03127810 */ /* 0x000fc60007ffe80b */
[----:B------:R-:W-:Y:S01]  /*0de0*/  FFMA R17, R17, R16, R0 ;  /* 0x0000001011117223 */ /* 0x000fe20000000000 */
[----:B------:R-:W-:-:S03]  /*0df0*/  IADD3 R18, PT, PT, R18, R15, RZ ;  /* 0x0000000f12127210 */ /* 0x000fc60007ffe0ff */
[----:B------:R-:W-:-:S05]  /*0e00*/  FFMA R0, R19, R17, R16 ;  /* 0x0000001113007223 */ /* 0x000fca0000000010 */
[----:B------:R-:W-:-:S04]  /*0e10*/  SHF.R.U32.HI R3, RZ, 0x17, R0 ;  /* 0x00000017ff037819 */ /* 0x000fc80000011600 */
[----:B------:R-:W-:-:S04]  /*0e20*/  LOP3.LUT R3, R3, 0xff, RZ, 0xc0, !PT ;  /* 0x000000ff03037812 */ /* 0x000fc800078ec0ff */
[----:B------:R-:W-:-:S05]  /*0e30*/  IADD3 R3, PT, PT, R3, R18, RZ ;  /* 0x0000001203037210 */ /* 0x000fca0007ffe0ff */
[----:B------:R-:W-:-:S05]  /*0e40*/  VIADD R11, R3, 0xffffffff ;  /* 0xffffffff030b7836 */ /* 0x000fca0000000000 */
[----:B------:R-:W-:-:S13]  /*0e50*/  ISETP.GE.U32.AND P0, PT, R11, 0xfe, PT ;  /* 0x000000fe0b00780c */ /* 0x000fda0003f06070 */
[----:B------:R-:W-:Y:S05]  /*0e60*/  @!P0 BRA `(.L_x_87) ;  /* 0x0000000000808947 */ /* 0x000fea0003800000 */
[----:B------:R-:W-:-:S13]  /*0e70*/  ISETP.GT.AND P0, PT, R3, 0xfe, PT ;  /* 0x000000fe0300780c */ /* 0x000fda0003f04270 */
[----:B------:R-:W-:Y:S05]  /*0e80*/  @P0 BRA `(.L_x_88) ;  /* 0x00000000006c0947 */ /* 0x000fea0003800000 */
[----:B------:R-:W-:-:S13]  /*0e90*/  ISETP.GE.AND P0, PT, R3, 0x1, PT ;  /* 0x000000010300780c */ /* 0x000fda0003f06270 */
[----:B------:R-:W-:Y:S05]  /*0ea0*/  @P0 BRA `(.L_x_89) ;  /* 0x0000000000740947 */ /* 0x000fea0003800000 */
[----:B------:R-:W-:Y:S02]  /*0eb0*/  ISETP.GE.AND P0, PT, R3, -0x18, PT ;  /* 0xffffffe80300780c */ /* 0x000fe40003f06270 */
[----:B------:R-:W-:-:S11]  /*0ec0*/  LOP3.LUT R0, R0, 0x80000000, RZ, 0xc0, !PT ;  /* 0x8000000000007812 */ /* 0x000fd600078ec0ff */
[----:B------:R-:W-:Y:S05]  /*0ed0*/  @!P0 BRA `(.L_x_89) ;  /* 0x0000000000688947 */ /* 0x000fea0003800000 */
[-CC-:B------:R-:W-:Y:S01]  /*0ee0*/  FFMA.RZ R11, R19, R17.reuse, R16.reuse ;  /* 0x00000011130b7223 */ /* 0x180fe2000000c010 */
[C---:B------:R-:W-:Y:S02]  /*0ef0*/  IADD3 R18, PT, PT, R3.reuse, 0x20, RZ ;  /* 0x0000002003127810 */ /* 0x040fe40007ffe0ff */
[----:B------:R-:W-:Y:S02]  /*0f00*/  ISETP.NE.AND P2, PT, R3, RZ, PT ;  /* 0x000000ff0300720c */ /* 0x000fe40003f45270 */
[----:B------:R-:W-:Y:S01]  /*0f10*/  LOP3.LUT R15, R11, 0x7fffff, RZ, 0xc0, !PT ;  /* 0x007fffff0b0f7812 */ /* 0x000fe200078ec0ff */
[CCC-:B------:R-:W-:Y:S01]  /*0f20*/  FFMA.RP R11, R19.reuse, R17.reuse, R16.reuse ;  /* 0x00000011130b7223 */ /* 0x1c0fe20000008010 */
[----:B------:R-:W-:Y:S01]  /*0f30*/  FFMA.RM R16, R19, R17, R16 ;  /* 0x0000001113107223 */ /* 0x000fe20000004010 */
[----:B------:R-:W-:Y:S02]  /*0f40*/  ISETP.NE.AND P1, PT, R3, RZ, PT ;  /* 0x000000ff0300720c */ /* 0x000fe40003f25270 */
[----:B------:R-:W-:-:S02]  /*0f50*/  LOP3.LUT R15, R15, 0x800000, RZ, 0xfc, !PT ;  /* 0x008000000f0f7812 */ /* 0x000fc400078efcff */
[----:B------:R-:W-:Y:S02]  /*0f60*/  IADD3 R3, PT, PT, -R3, RZ, RZ ;  /* 0x000000ff03037210 */ /* 0x000fe40007ffe1ff */
[----:B------:R-:W-:Y:S02]  /*0f70*/  SHF.L.U32 R18, R15, R18, RZ ;  /* 0x000000120f127219 */ /* 0x000fe400000006ff */
[----:B------:R-:W-:Y:S02]  /*0f80*/  FSETP.NEU.FTZ.AND P0, PT, R11, R16, PT ;  /* 0x000000100b00720b */ /* 0x000fe40003f1d000 */
[----:B------:R-:W-:Y:S02]  /*0f90*/  SEL R16, R3, RZ, P2 ;  /* 0x000000ff03107207 */ /* 0x000fe40001000000 */
[----:B------:R-:W-:Y:S02]  /*0fa0*/  ISETP.NE.AND P1, PT, R18, RZ, P1 ;  /* 0x000000ff1200720c */ /* 0x000fe40000f25270 */
[----:B------:R-:W-:-:S02]  /*0fb0*/  SHF.R.U32.HI R16, RZ, R16, R15 ;  /* 0x00000010ff107219 */ /* 0x000fc4000001160f */
[----:B------:R-:W-:Y:S02]  /*0fc0*/  PLOP3.LUT P0, PT, P0, P1, PT, 0xf8, 0x8f ;  /* 0x00000000008f781c */ /* 0x000fe40000703f70 */
[----:B------:R-:W-:Y:S02]  /*0fd0*/  SHF.R.U32.HI R18, RZ, 0x1, R16 ;  /* 0x00000001ff127819 */ /* 0x000fe40000011610 */
[----:B------:R-:W-:-:S04]  /*0fe0*/  SEL R3, RZ, 0x1, !P0 ;  /* 0x00000001ff037807 */ /* 0x000fc80004000000 */
[----:B------:R-:W-:-:S04]  /*0ff0*/  LOP3.LUT R3, R3, 0x1, R18, 0xf8, !PT ;  /* 0x0000000103037812 */ /* 0x000fc800078ef812 */
[----:B------:R-:W-:-:S05]  /*1000*/  LOP3.LUT R3, R3, R16, RZ, 0xc0, !PT ;  /* 0x0000001003037212 */ /* 0x000fca00078ec0ff */
[----:B------:R-:W-:-:S05]  /*1010*/  IMAD.IADD R3, R18, 0x1, R3 ;  /* 0x0000000112037824 */ /* 0x000fca00078e0203 */
[----:B------:R-:W-:Y:S01]  /*1020*/  LOP3.LUT R0, R3, R0, RZ, 0xfc, !PT ;  /* 0x0000000003007212 */ /* 0x000fe200078efcff */
[----:B------:R-:W-:Y:S06]  /*1030*/  BRA `(.L_x_89) ;  /* 0x0000000000107947 */ /* 0x000fec0003800000 */
.L_x_88:
[----:B------:R-:W-:-:S04]  /*1040*/  LOP3.LUT R0, R0, 0x80000000, RZ, 0xc0, !PT ;  /* 0x8000000000007812 */ /* 0x000fc800078ec0ff */
[----:B------:R-:W-:Y:S01]  /*1050*/  LOP3.LUT R0, R0, 0x7f800000, RZ, 0xfc, !PT ;  /* 0x7f80000000007812 */ /* 0x000fe200078efcff */
[----:B------:R-:W-:Y:S06]  /*1060*/  BRA `(.L_x_89) ;  /* 0x0000000000047947 */ /* 0x000fec0003800000 */
.L_x_87:
[----:B------:R-:W-:-:S07]  /*1070*/  LEA R0, R18, R0, 0x17 ;  /* 0x0000000012007211 */ /* 0x000fce00078eb8ff */
.L_x_89:
[----:B------:R-:W-:Y:S05]  /*1080*/  BSYNC.RECONVERGENT B2 ;  /* 0x0000000000027941 */ /* 0x000fea0003800200 */
.L_x_86:
[----:B------:R-:W-:Y:S05]  /*1090*/  BRA `(.L_x_90) ;  /* 0x0000000000207947 */ /* 0x000fea0003800000 */
.L_x_85:
[----:B------:R-:W-:-:S04]  /*10a0*/  LOP3.LUT R0, R3, 0x80000000, R16, 0x48, !PT ;  /* 0x8000000003007812 */ /* 0x000fc800078e4810 */
[----:B------:R-:W-:Y:S01]  /*10b0*/  LOP3.LUT R0, R0, 0x7f800000, RZ, 0xfc, !PT ;  /* 0x7f80000000007812 */ /* 0x000fe200078efcff */
[----:B------:R-:W-:Y:S06]  /*10c0*/  BRA `(.L_x_90) ;  /* 0x0000000000147947 */ /* 0x000fec0003800000 */
.L_x_84:
[----:B------:R-:W-:Y:S01]  /*10d0*/  LOP3.LUT R0, R3, 0x80000000, R16, 0x48, !PT ;  /* 0x8000000003007812 */ /* 0x000fe200078e4810 */
[----:B------:R-:W-:Y:S06]  /*10e0*/  BRA `(.L_x_90) ;  /* 0x00000000000c7947 */ /* 0x000fec0003800000 */
.L_x_83:
[----:B------:R-:W0:Y:S01]  /*10f0*/  MUFU.RSQ R0, -QNAN ;  /* 0xffc0000000007908 */ /* 0x000e220000001400 */
[----:B------:R-:W-:Y:S05]  /*1100*/  BRA `(.L_x_90) ;  /* 0x0000000000047947 */ /* 0x000fea0003800000 */
.L_x_82:
[----:B------:R-:W-:-:S07]  /*1110*/  FADD.FTZ R0, R0, R3 ;  /* 0x0000000300007221 */ /* 0x000fce0000010000 */
.L_x_90:
[----:B------:R-:W-:Y:S05]  /*1120*/  BSYNC.RECONVERGENT B1 ;  /* 0x0000000000017941 */ /* 0x000fea0003800200 */
.L_x_80:
[----:B------:R-:W-:-:S04]  /*1130*/  HFMA2 R15, -RZ, RZ, 0, 0 ;  /* 0x00000000ff0f7431 */ /* 0x000fc800000001ff */
[----:B0-----:R-:W-:Y:S05]  /*1140*/  RET.REL.NODEC R14 `(_Z12atomicUpdateP3antPd) ;  /* 0xffffffec0eac7950 */ /* 0x001fea0003c3ffff */
.L_x_91:
        /* <DEDUP_REMOVED lines=11> */
.L_x_106:


//--------------------- .text._Z11restartAntsP3antP17curandStateXORWOWPf --------------------------
	.section	.text._Z11restartAntsP3antP17curandStateXORWOWPf,"ax",@progbits
	.align	128
        .global         _Z11restartAntsP3antP17curandStateXORWOWPf
        .type           _Z11restartAntsP3antP17curandStateXORWOWPf,@function
        .size           _Z11restartAntsP3antP17curandStateXORWOWPf,(.L_x_109 - _Z11restartAntsP3antP17curandStateXORWOWPf)
        .other          _Z11restartAntsP3antP17curandStateXORWOWPf,@"STO_CUDA_ENTRY STV_DEFAULT"
_Z11restartAntsP3antP17curandStateXORWOWPf:
.text._Z11restartAntsP3antP17curandStateXORWOWPf:
[----:B------:R-:W-:Y:S01]  /*0000*/  LDC R1, c[0x0][0x37c] ;  /* 0x0000df00ff017b82 */ /* 0x000fe20000000800 */
[----:B------:R-:W0:Y:S07]  /*0010*/  S2R R9, SR_CTAID.X ;  /* 0x0000000000097919 */ /* 0x000e2e0000002500 */
[----:B------:R-:W1:Y:S01]  /*0020*/  LDC.64 R2, c[0x0][0x380] ;  /* 0x0000e000ff027b82 */ /* 0x000e620000000a00 */
[----:B------:R-:W0:Y:S01]  /*0030*/  LDCU UR6, c[0x0][0x360] ;  /* 0x00006c00ff0677ac */ /* 0x000e220008000800 */
[----:B------:R-:W-:Y:S01]  /*0040*/  IMAD.MOV.U32 R5, RZ, RZ, -0x1 ;  /* 0xffffffffff057424 */ /* 0x000fe200078e00ff */
[----:B------:R-:W0:Y:S01]  /*0050*/  S2R R0, SR_TID.X ;  /* 0x0000000000007919 */ /* 0x000e220000002100 */
[----:B------:R-:W2:Y:S04]  /*0060*/  LDCU.64 UR4, c[0x0][0x358] ;  /* 0x00006b00ff0477ac */ /* 0x000ea80008000a00 */
[----:B------:R-:W3:Y:S08]  /*0070*/  LDC.64 R14, c[0x0][0x390] ;  /* 0x0000e400ff0e7b82 */ /* 0x000ef00000000a00 */
[----:B------:R-:W4:Y:S01]  /*0080*/  LDC.64 R6, c[0x0][0x388] ;  /* 0x0000e200ff067b82 */ /* 0x000f220000000a00 */
[----:B0-----:R-:W-:-:S04]  /*0090*/  IMAD R9, R9, UR6, R0 ;  /* 0x0000000609097c24 */ /* 0x001fc8000f8e0200 */
[----:B-1----:R-:W-:-:S04]  /*00a0*/  IMAD.WIDE R2, R9, 0x358, R2 ;  /* 0x0000035809027825 */ /* 0x002fc800078e0202 */
[C---:B---3--:R-:W-:Y:S01]  /*00b0*/  IMAD.WIDE R14, R9.reuse, 0x4, R14 ;  /* 0x00000004090e7825 */ /* 0x048fe200078e020e */
[----:B--2---:R-:W-:Y:S04]  /*00c0*/  STG.E desc[UR4][R2.64+0xc], RZ ;  /* 0x00000cff02007986 */ /* 0x004fe8000c101904 */
[----:B------:R-:W-:Y:S04]  /*00d0*/  STG.E desc[UR4][R2.64+0x10], RZ ;  /* 0x000010ff02007986 */ /* 0x000fe8000c101904 */
        /* <DEDUP_REMOVED lines=98> */
[----:B------:R-:W-:Y:S04]  /*0700*/  STG.E desc[UR4][R2.64+0x1b0], R5 ;  /* 0x0001b00502007986 */ /* 0x000fe8000c101904 */
        /* <DEDUP_REMOVED lines=99> */
[----:B------:R-:W-:Y:S04]  /*0d40*/  STG.E desc[UR4][R2.64+0x19c], RZ ;  /* 0x00019cff02007986 */ /* 0x000fe8000c101904 */
[----:B------:R-:W2:Y:S04]  /*0d50*/  LDG.E R13, desc[UR4][R2.64+0x354] ;  /* 0x00035404020d7981 */ /* 0x000ea8000c1e1900 */
[----:B------:R-:W-:Y:S04]  /*0d60*/  STG.E desc[UR4][R2.64+0x1a0], RZ ;  /* 0x0001a0ff02007986 */ /* 0x000fe8000c101904 */
[----:B------:R-:W-:Y:S04]  /*0d70*/  STG.E desc[UR4][R2.64+0x340], R5 ;  /* 0x0003400502007986 */ /* 0x000fe8000c101904 */
[----:B------:R-:W-:Y:S04]  /*0d80*/  STG.E desc[UR4][R2.64+0x344], R5 ;  /* 0x0003440502007986 */ /* 0x000fe8000c101904 */
[----:B------:R-:W-:Y:S04]  /*0d90*/  STG.E desc[UR4][R2.64+0x1a4], RZ ;  /* 0x0001a4ff02007986 */ /* 0x000fe8000c101904 */
[----:B------:R-:W-:Y:S04]  /*0da0*/  STG.E desc[UR4][R2.64+0x348], R5 ;  /* 0x0003480502007986 */ /* 0x000fe8000c101904 */
[----:B------:R-:W-:Y:S04]  /*0db0*/  STG.E desc[UR4][R2.64+0x1a8], RZ ;  /* 0x0001a8ff02007986 */ /* 0x000fe8000c101904 */
[----:B------:R-:W-:Y:S04]  /*0dc0*/  STG.E desc[UR4][R2.64+0x34c], R5 ;  /* 0x00034c0502007986 */ /* 0x000fe8000c101904 */
[----:B------:R-:W-:Y:S04]  /*0dd0*/  STG.E desc[UR4][R2.64+0x1ac], RZ ;  /* 0x0001acff02007986 */ /* 0x000fe8000c101904 */
[----:B------:R-:W-:Y:S04]  /*0de0*/  STG.E desc[UR4][R2.64+0x350], R5 ;  /* 0x0003500502007986 */ /* 0x000fe8000c101904 */
[----:B------:R-:W3:Y:S01]  /*0df0*/  LDG.E R0, desc[UR4][R14.64] ;  /* 0x000000040e007981 */ /* 0x000ee2000c1e1900 */
[----:B----4-:R-:W-:Y:S01]  /*0e00*/  IMAD.WIDE R6, R9, 0x30, R6 ;  /* 0x0000003009067825 */ /* 0x010fe200078e0206 */
[----:B--2---:R-:W-:-:S04]  /*0e10*/  FSETP.GT.AND P0, PT, R13, RZ, PT ;  /* 0x000000ff0d00720b */ /* 0x004fc80003f04000 */
[----:B---3--:R-:W-:-:S13]  /*0e20*/  FSETP.GEU.OR P0, PT, R13, R0, !P0 ;  /* 0x000000000d00720b */ /* 0x008fda000470e400 */
[----:B------:R0:W-:Y:S04]  /*0e30*/  @!P0 STG.E desc[UR4][R14.64], R13 ;  /* 0x0000000d0e008986 */ /* 0x0001e8000c101904 */
[----:B------:R-:W2:Y:S04]  /*0e40*/  LDG.E.64 R16, desc[UR4][R6.64] ;  /* 0x0000000406107981 */ /* 0x000ea8000c1e1b00 */
[----:B------:R-:W3:Y:S04]  /*0e50*/  LDG.E.64 R10, desc[UR4][R6.64+0x10] ;  /* 0x00001004060a7981 */ /* 0x000ee8000c1e1b00 */
[----:B------:R-:W4:Y:S01]  /*0e60*/  LDG.E.64 R8, desc[UR4][R6.64+0x8] ;  /* 0x0000080406087981 */ /* 0x000f22000c1e1b00 */
[----:B0-----:R-:W-:-:S05]  /*0e70*/  IADD3 R14, P0, PT, R2, 0xc, RZ ;  /* 0x0000000c020e7810 */ /* 0x001fca0007f1e0ff */
[----:B------:R-:W-:Y:S01]  /*0e80*/  IMAD.X R15, RZ, RZ, R3, P0 ;  /* 0x000000ffff0f7224 */ /* 0x000fe200000e0603 */
[----:B--2---:R-:W-:-:S04]  /*0e90*/  SHF.R.U32.HI R0, RZ, 0x2, R17 ;  /* 0x00000002ff007819 */ /* 0x004fc80000011611 */
[----:B------:R-:W-:Y:S01]  /*0ea0*/  LOP3.LUT R0, R0, R17, RZ, 0x3c, !PT ;  /* 0x0000001100007212 */ /* 0x000fe200078e3cff */
[----:B---3--:R-:W-:-:S03]  /*0eb0*/  IMAD.SHL.U32 R17, R11, 0x10, RZ ;  /* 0x000000100b117824 */ /* 0x008fc600078e00ff */
[----:B------:R-:W-:Y:S01]  /*0ec0*/  SHF.L.U32 R4, R0, 0x1, RZ ;  /* 0x0000000100047819 */ /* 0x000fe200000006ff */
[----:B------:R-:W-:-:S03]  /*0ed0*/  VIADD R12, R16, 0x587c5 ;  /* 0x000587c5100c7836 */ /* 0x000fc60000000000 */
[----:B------:R-:W-:-:S04]  /*0ee0*/  LOP3.LUT R4, R0, R4, R17, 0x96, !PT ;  /* 0x0000000400047212 */ /* 0x000fc800078e9611 */
[----:B------:R-:W-:-:S04]  /*0ef0*/  LOP3.LUT R21, R4, R11, RZ, 0x3c, !PT ;  /* 0x0000000b04157212 */ /* 0x000fc800078e3cff */
[----:B------:R-:W-:-:S05]  /*0f00*/  IADD3 R0, PT, PT, R21, R12, RZ ;  /* 0x0000000c15007210 */ /* 0x000fca0007ffe0ff */
[----:B------:R-:W-:-:S04]  /*0f10*/  IMAD.HI.U32 R13, R0, 0x38138139, RZ ;  /* 0x38138139000d7827 */ /* 0x000fc800078e00ff */
[----:B------:R-:W-:Y:S01]  /*0f20*/  IMAD.IADD R4, R0, 0x1, -R13 ;  /* 0x0000000100047824 */ /* 0x000fe200078e0a0d */
[----:B------:R-:W-:-:S04]  /*0f30*/  MOV R20, R11 ;  /* 0x0000000b00147202 */ /* 0x000fc80000000f00 */
[----:B------:R-:W-:-:S04]  /*0f40*/  LEA.HI R4, R4, R13, RZ, 0x1f ;  /* 0x0000000d04047211 */ /* 0x000fc800078ff8ff */
[----:B------:R-:W-:Y:S01]  /*0f50*/  SHF.R.U32.HI R11, RZ, 0x6, R4 ;  /* 0x00000006ff0b7819 */ /* 0x000fe20000011604 */
[----:B----4-:R-:W-:Y:S01]  /*0f60*/  IMAD.MOV.U32 R18, RZ, RZ, R9 ;  /* 0x000000ffff127224 */ /* 0x010fe200078e0009 */
[----:B------:R-:W-:-:S03]  /*0f70*/  MOV R19, R10 ;  /* 0x0000000a00137202 */ /* 0x000fc60000000f00 */
[----:B------:R-:W-:Y:S01]  /*0f80*/  IMAD R11, R11, -0x69, R0 ;  /* 0xffffff970b0b7824 */ /* 0x000fe200078e0200 */
[----:B------:R-:W-:Y:S01]  /*0f90*/  MOV R13, R8 ;  /* 0x00000008000d7202 */ /* 0x000fe20000000f00 */
[----:B------:R-:W-:Y:S02]  /*0fa0*/  IMAD.MOV.U32 R17, RZ, RZ, 0x1 ;  /* 0x00000001ff117424 */ /* 0x000fe400078e00ff */
[----:B------:R-:W-:Y:S01]  /*0fb0*/  IMAD.WIDE.U32 R8, R11, 0x4, R14 ;  /* 0x000000040b087825 */ /* 0x000fe200078e000e */
[----:B------:R-:W-:Y:S04]  /*0fc0*/  STG.E.64 desc[UR4][R6.64+0x10], R20 ;  /* 0x0000101406007986 */ /* 0x000fe8000c101b04 */
[----:B------:R-:W-:Y:S04]  /*0fd0*/  STG.E.64 desc[UR4][R6.64+0x8], R18 ;  /* 0x0000081206007986 */ /* 0x000fe8000c101b04 */
[----:B------:R-:W-:Y:S04]  /*0fe0*/  STG.E.64 desc[UR4][R6.64], R12 ;  /* 0x0000000c06007986 */ /* 0x000fe8000c101b04 */
[----:B------:R-:W-:Y:S04]  /*0ff0*/  STG.E desc[UR4][R2.64], R11 ;  /* 0x0000000b02007986 */ /* 0x000fe8000c101904 */
[----:B------:R-:W-:Y:S04]  /*1000*/  STG.E desc[UR4][R2.64+0x1b0], R11 ;  /* 0x0001b00b02007986 */ /* 0x000fe8000c101904 */
[----:B------:R-:W-:Y:S04]  /*1010*/  STG.E desc[UR4][R8.64], R17 ;  /* 0x0000001108007986 */ /* 0x000fe8000c101904 */
[----:B------:R-:W-:Y:S04]  /*1020*/  STG.E desc[UR4][R2.64+0x4], R5 ;  /* 0x0000040502007986 */ /* 0x000fe8000c101904 */
[----:B------:R-:W-:Y:S04]  /*1030*/  STG.E desc[UR4][R2.64+0x8], R17 ;  /* 0x0000081102007986 */ /* 0x000fe8000c101904 */
[----:B------:R-:W-:Y:S01]  /*1040*/  STG.E desc[UR4][R2.64+0x354], RZ ;  /* 0x000354ff02007986 */ /* 0x000fe2000c101904 */
[----:B------:R-:W-:Y:S05]  /*1050*/  EXIT ;  /* 0x000000000000794d */ /* 0x000fea0003800000 */
.L_x_92:
        /* <DEDUP_REMOVED lines=10> */
.L_x_109:


//--------------------- .text._Z14initializeAntsP3antP17curandStateXORWOWPf --------------------------
	.section	.text._Z14initializeAntsP3antP17curandStateXORWOWPf,"ax",@progbits
	.align	128
        .global         _Z14initializeAntsP3antP17curandStateXORWOWPf
        .type           _Z14initializeAntsP3antP17curandStateXORWOWPf,@function
        .size           _Z14initializeAntsP3antP17curandStateXORWOWPf,(.L_x_110 - _Z14initializeAntsP3antP17curandStateXORWOWPf)
        .other          _Z14initializeAntsP3antP17curandStateXORWOWPf,@"STO_CUDA_ENTRY STV_DEFAULT"
_Z14initializeAntsP3antP17curandStateXORWOWPf:
.text._Z14initializeAntsP3antP17curandStateXORWOWPf:
[----:B------:R-:W-:Y:S01]  /*0000*/  LDC R1, c[0x0][0x37c] ;  /* 0x0000df00ff017b82 */ /* 0x000fe20000000800 */
[----:B------:R-:W0:Y:S07]  /*0010*/  S2R R7, SR_CTAID.X ;  /* 0x0000000000077919 */ /* 0x000e2e0000002500 */
[----:B------:R-:W1:Y:S01]  /*0020*/  LDC.64 R2, c[0x0][0x380] ;  /* 0x0000e000ff027b82 */ /* 0x000e620000000a00 */
[----:B------:R-:W0:Y:S01]  /*0030*/  LDCU UR6, c[0x0][0x360] ;  /* 0x00006c00ff0677ac */ /* 0x000e220008000800 */
[----:B------:R-:W-:Y:S01]  /*0040*/  MOV R11, 0xffffffff ;  /* 0xffffffff000b7802 */ /* 0x000fe20000000f00 */
[----:B------:R-:W0:Y:S01]  /*0050*/  S2R R0, SR_TID.X ;  /* 0x0000000000007919 */ /* 0x000e220000002100 */
[----:B------:R-:W-:Y:S01]  /*0060*/  HFMA2 R17, -RZ, RZ, 11, 0.0703125 ;  /* 0x49802c80ff117431 */ /* 0x000fe200000001ff */
[----:B------:R-:W2:Y:S03]  /*0070*/  LDCU.64 UR4, c[0x0][0x358] ;  /* 0x00006b00ff0477ac */ /* 0x000ea60008000a00 */
[----:B------:R-:W3:Y:S08]  /*0080*/  LDC.64 R14, c[0x0][0x390] ;  /* 0x0000e400ff0e7b82 */ /* 0x000ef00000000a00 */
[----:B------:R-:W4:Y:S01]  /*0090*/  LDC.64 R4, c[0x0][0x388] ;  /* 0x0000e200ff047b82 */ /* 0x000f220000000a00 */
[----:B0-----:R-:W-:-:S04]  /*00a0*/  IMAD R7, R7, UR6, R0 ;  /* 0x0000000607077c24 */ /* 0x001fc8000f8e0200 */
[----:B-1----:R-:W-:-:S04]  /*00b0*/  IMAD.WIDE R2, R7, 0x358, R2 ;  /* 0x0000035807027825 */ /* 0x002fc800078e0202 */
[C---:B---3--:R-:W-:Y:S01]  /*00c0*/  IMAD.WIDE R14, R7.reuse, 0x4, R14 ;  /* 0x00000004070e7825 */ /* 0x048fe200078e020e */
[----:B--2---:R-:W-:Y:S03]  /*00d0*/  STG.E desc[UR4][R2.64+0xc], RZ ;  /* 0x00000cff02007986 */ /* 0x004fe6000c101904 */
[----:B----4-:R-:W-:Y:S01]  /*00e0*/  IMAD.WIDE R4, R7, 0x30, R4 ;  /* 0x0000003007047825 */ /* 0x010fe200078e0204 */
        /* <DEDUP_REMOVED lines=209> */
[----:B------:R0:W-:Y:S04]  /*0e00*/  STG.E desc[UR4][R14.64], R17 ;  /* 0x000000110e007986 */ /* 0x0001e8000c101904 */
[----:B------:R-:W2:Y:S04]  /*0e10*/  LDG.E.64 R12, desc[UR4][R4.64] ;  /* 0x00000004040c7981 */ /* 0x000ea8000c1e1b00 */
[----:B------:R-:W3:Y:S04]  /*0e20*/  LDG.E.64 R8, desc[UR4][R4.64+0x10] ;  /* 0x0000100404087981 */ /* 0x000ee8000c1e1b00 */
[----:B------:R-:W4:Y:S01]  /*0e30*/  LDG.E.64 R6, desc[UR4][R4.64+0x8] ;  /* 0x0000080404067981 */ /* 0x000f22000c1e1b00 */
[----:B0-----:R-:W-:Y:S01]  /*0e40*/  IADD3 R14, P0, PT, R2, 0xc, RZ ;  /* 0x0000000c020e7810 */ /* 0x001fe20007f1e0ff */
[----:B------:R-:W-:-:S04]  /*0e50*/  IMAD.MOV.U32 R17, RZ, RZ, 0x1 ;  /* 0x00000001ff117424 */ /* 0x000fc800078e00ff */
[----:B------:R-:W-:Y:S01]  /*0e60*/  IMAD.X R15, RZ, RZ, R3, P0 ;  /* 0x000000ffff0f7224 */ /* 0x000fe200000e0603 */
[----:B--2---:R-:W-:Y:S01]  /*0e70*/  SHF.R.U32.HI R0, RZ, 0x2, R13 ;  /* 0x00000002ff007819 */ /* 0x004fe2000001160d */
[----:B------:R-:W-:-:S03]  /*0e80*/  VIADD R12, R12, 0x587c5 ;  /* 0x000587c50c0c7836 */ /* 0x000fc60000000000 */
[----:B------:R-:W-:Y:S01]  /*0e90*/  LOP3.LUT R0, R0, R13, RZ, 0x3c, !PT ;  /* 0x0000000d00007212 */ /* 0x000fe200078e3cff */
[----:B---3--:R-:W-:Y:S01]  /*0ea0*/  IMAD.SHL.U32 R13, R9, 0x10, RZ ;  /* 0x00000010090d7824 */ /* 0x008fe200078e00ff */
[----:B------:R-:W-:Y:S02]  /*0eb0*/  MOV R20, R9 ;  /* 0x0000000900147202 */ /* 0x000fe40000000f00 */
[C---:B------:R-:W-:Y:S01]  /*0ec0*/  SHF.L.U32 R10, R0.reuse, 0x1, RZ ;  /* 0x00000001000a7819 */ /* 0x040fe200000006ff */
[----:B----4-:R-:W-:Y:S01]  /*0ed0*/  IMAD.MOV.U32 R18, RZ, RZ, R7 ;  /* 0x000000ffff127224 */ /* 0x010fe200078e0007 */
[----:B------:R-:W-:Y:S02]  /*0ee0*/  MOV R19, R8 ;  /* 0x0000000800137202 */ /* 0x000fe40000000f00 */
[----:B------:R-:W-:-:S03]  /*0ef0*/  LOP3.LUT R10, R0, R10, R13, 0x96, !PT ;  /* 0x0000000a000a7212 */ /* 0x000fc600078e960d */
[----:B------:R-:W-:Y:S01]  /*0f00*/  STG.E.64 desc[UR4][R4.64+0x8], R18 ;  /* 0x0000081204007986 */ /* 0x000fe2000c101b04 */
[----:B------:R-:W-:-:S04]  /*0f10*/  LOP3.LUT R21, R10, R9, RZ, 0x3c, !PT ;  /* 0x000000090a157212 */ /* 0x000fc800078e3cff */
[----:B------:R-:W-:Y:S01]  /*0f20*/  IADD3 R0, PT, PT, R21, R12, RZ ;  /* 0x0000000c15007210 */ /* 0x000fe20007ffe0ff */
[----:B------:R-:W-:Y:S04]  /*0f30*/  STG.E.64 desc[UR4][R4.64+0x10], R20 ;  /* 0x0000101404007986 */ /* 0x000fe8000c101b04 */
[----:B------:R-:W-:-:S04]  /*0f40*/  IMAD.HI.U32 R13, R0, 0x38138139, RZ ;  /* 0x38138139000d7827 */ /* 0x000fc800078e00ff */
[----:B------:R-:W-:-:S05]  /*0f50*/  IMAD.IADD R10, R0, 0x1, -R13 ;  /* 0x00000001000a7824 */ /* 0x000fca00078e0a0d */
[----:B------:R-:W-:Y:S02]  /*0f60*/  LEA.HI R10, R10, R13, RZ, 0x1f ;  /* 0x0000000d0a0a7211 */ /* 0x000fe400078ff8ff */
[----:B------:R-:W-:Y:S02]  /*0f70*/  MOV R13, R6 ;  /* 0x00000006000d7202 */ /* 0x000fe40000000f00 */
[----:B------:R-:W-:-:S03]  /*0f80*/  SHF.R.U32.HI R9, RZ, 0x6, R10 ;  /* 0x00000006ff097819 */ /* 0x000fc6000001160a */
[----:B------:R-:W-:Y:S02]  /*0f90*/  STG.E.64 desc[UR4][R4.64], R12 ;  /* 0x0000000c04007986 */ /* 0x000fe4000c101b04 */
[----:B------:R-:W-:-:S04]  /*0fa0*/  IMAD R9, R9, -0x69, R0 ;  /* 0xffffff9709097824 */ /* 0x000fc800078e0200 */
[----:B------:R-:W-:Y:S01]  /*0fb0*/  IMAD.WIDE.U32 R6, R9, 0x4, R14 ;  /* 0x0000000409067825 */ /* 0x000fe200078e000e */
[----:B------:R-:W-:Y:S04]  /*0fc0*/  STG.E desc[UR4][R2.64], R9 ;  /* 0x0000000902007986 */ /* 0x000fe8000c101904 */
[----:B------:R-:W-:Y:S04]  /*0fd0*/  STG.E desc[UR4][R2.64+0x1b0], R9 ;  /* 0x0001b00902007986 */ /* 0x000fe8000c101904 */
[----:B------:R-:W-:Y:S04]  /*0fe0*/  STG.E desc[UR4][R6.64], R17 ;  /* 0x0000001106007986 */ /* 0x000fe8000c101904 */
[----:B------:R-:W-:Y:S04]  /*0ff0*/  STG.E desc[UR4][R2.64+0x4], R11 ;  /* 0x0000040b02007986 */ /* 0x000fe8000c101904 */
[----:B------:R-:W-:Y:S04]  /*1000*/  STG.E desc[UR4][R2.64+0x8], R17 ;  /* 0x0000081102007986 */ /* 0x000fe8000c101904 */
[----:B------:R-:W-:Y:S01]  /*1010*/  STG.E desc[UR4][R2.64+0x354], RZ ;  /* 0x000354ff02007986 */ /* 0x000fe2000c101904 */
[----:B------:R-:W-:Y:S05]  /*1020*/  EXIT ;  /* 0x000000000000794d */ /* 0x000fea0003800000 */
.L_x_93:
        /* <DEDUP_REMOVED lines=13> */
.L_x_110:


//--------------------- .text._Z17setupCurandStatesP17curandStateXORWOWm --------------------------
	.section	.text._Z17setupCurandStatesP17curandStateXORWOWm,"ax",@progbits
	.align	128
        .global         _Z17setupCurandStatesP17curandStateXORWOWm
        .type           _Z17setupCurandStatesP17curandStateXORWOWm,@function
        .size           _Z17setupCurandStatesP17curandStateXORWOWm,(.L_x_111 - _Z17setupCurandStatesP17curandStateXORWOWm)
        .other          _Z17setupCurandStatesP17curandStateXORWOWm,@"STO_CUDA_ENTRY STV_DEFAULT"
_Z17setupCurandStatesP17curandStateXORWOWm:
.text._Z17setupCurandStatesP17curandStateXORWOWm:
[----:B------:R-:W-:Y:S01]  /*0000*/  LDC R1, c[0x0][0x37c] ;  /* 0x0000df00ff017b82 */ /* 0x000fe20000000800 */
[----:B------:R-:W0:Y:S07]  /*0010*/  S2R R13, SR_CTAID.X ;  /* 0x00000000000d7919 */ /* 0x000e2e0000002500 */
[----:B------:R-:W1:Y:S01]  /*0020*/  LDC.64 R2, c[0x0][0x388] ;  /* 0x0000e200ff027b82 */ /* 0x000e620000000a00 */
[----:B------:R-:W0:Y:S01]  /*0030*/  LDCU UR6, c[0x0][0x360] ;  /* 0x00006c00ff0677ac */ /* 0x000e220008000800 */
[----:B------:R-:W-:Y:S01]  /*0040*/  BSSY.RECONVERGENT B0, `(.L_x_94) ;  /* 0x00000e5000007945 */ /* 0x000fe20003800200 */
[----:B------:R-:W0:Y:S01]  /*0050*/  S2R R4, SR_TID.X ;  /* 0x0000000000047919 */ /* 0x000e220000002100 */
[----:B------:R-:W2:Y:S04]  /*0060*/  LDCU.64 UR4, c[0x0][0x358] ;  /* 0x00006b00ff0477ac */ /* 0x000ea80008000a00 */
[----:B------:R-:W3:Y:S01]  /*0070*/  LDC.64 R6, c[0x0][0x380] ;  /* 0x0000e000ff067b82 */ /* 0x000ee20000000a00 */
[----:B-1----:R-:W-:-:S02]  /*0080*/  LOP3.LUT R0, R2, 0xaad26b49, RZ, 0x3c, !PT ;  /* 0xaad26b4902007812 */ /* 0x002fc400078e3cff */
[----:B------:R-:W-:-:S03]  /*0090*/  LOP3.LUT R2, R3, 0xf7dcefdd, RZ, 0x3c, !PT ;  /* 0xf7dcefdd03027812 */ /* 0x000fc600078e3cff */
[----:B------:R-:W-:Y:S02]  /*00a0*/  IMAD R0, R0, 0x4182bed5, RZ ;  /* 0x4182bed500007824 */ /* 0x000fe400078e02ff */
[----:B------:R-:W-:Y:S02]  /*00b0*/  IMAD R3, R2, -0x658354e5, RZ ;  /* 0x9a7cab1b02037824 */ /* 0x000fe400078e02ff */
[C---:B------:R-:W-:Y:S01]  /*00c0*/  VIADD R5, R0.reuse, 0x75bcd15 ;  /* 0x075bcd1500057836 */ /* 0x040fe20000000000 */
[C---:B------:R-:W-:Y:S01]  /*00d0*/  LOP3.LUT R8, R0.reuse, 0x159a55e5, RZ, 0x3c, !PT ;  /* 0x159a55e500087812 */ /* 0x040fe200078e3cff */
[----:B0-----:R-:W-:Y:S01]  /*00e0*/  IMAD R13, R13, UR6, R4 ;  /* 0x000000060d0d7c24 */ /* 0x001fe2000f8e0204 */
[C---:B------:R-:W-:Y:S01]  /*00f0*/  IADD3 R4, PT, PT, R0.reuse, 0x64f0c9, R3 ;  /* 0x0064f0c900047810 */ /* 0x040fe20007ffe003 */
[----:B------:R-:W-:Y:S01]  /*0100*/  VIADD R11, R0, 0x583f19 ;  /* 0x00583f19000b7836 */ /* 0x000fe20000000000 */
[----:B------:R-:W-:Y:S01]  /*0110*/  LOP3.LUT R10, R3, 0x5491333, RZ, 0x3c, !PT ;  /* 0x05491333030a7812 */ /* 0x000fe200078e3cff */
[C---:B---3--:R-:W-:Y:S01]  /*0120*/  IMAD.WIDE R6, R13.reuse, 0x30, R6 ;  /* 0x000000300d067825 */ /* 0x048fe200078e0206 */
[----:B------:R-:W-:-:S03]  /*0130*/  ISETP.NE.AND P0, PT, R13, RZ, PT ;  /* 0x000000ff0d00720c */ /* 0x000fc60003f05270 */
[----:B------:R-:W-:Y:S01]  /*0140*/  VIADD R9, R3, 0x1f123bb5 ;  /* 0x1f123bb503097836 */ /* 0x000fe20000000000 */
[----:B--2---:R0:W-:Y:S04]  /*0150*/  STG.E.64 desc[UR4][R6.64], R4 ;  /* 0x0000000406007986 */ /* 0x0041e8000c101b04 */
[----:B------:R0:W-:Y:S04]  /*0160*/  STG.E.64 desc[UR4][R6.64+0x8], R8 ;  /* 0x0000080806007986 */ /* 0x0001e8000c101b04 */
[----:B------:R0:W-:Y:S01]  /*0170*/  STG.E.64 desc[UR4][R6.64+0x10], R10 ;  /* 0x0000100a06007986 */ /* 0x0001e2000c101b04 */
[----:B------:R-:W-:Y:S05]  /*0180*/  @!P0 BRA `(.L_x_95) ;  /* 0x0000000c00408947 */ /* 0x000fea0003800000 */
[----:B------:R-:W-:Y:S01]  /*0190*/  SHF.R.S32.HI R0, RZ, 0x1f, R13 ;  /* 0x0000001fff007819 */ /* 0x000fe2000001140d */
[----:B------:R-:W-:-:S07]  /*01a0*/  IMAD.MOV.U32 R12, RZ, RZ, RZ ;  /* 0x000000ffff0c7224 */ /* 0x000fce00078e00ff */
.L_x_101:
[----:B-1----:R-:W-:Y:S01]  /*01b0*/  LOP3.LUT R2, R13, 0x3, RZ, 0xc0, !PT ;  /* 0x000000030d027812 */ /* 0x002fe200078ec0ff */
[----:B------:R-:W-:Y:S03]  /*01c0*/  BSSY.RECONVERGENT B1, `(.L_x_96) ;  /* 0x00000c6000017945 */ /* 0x000fe60003800200 */
[----:B------:R-:W-:-:S04]  /*01d0*/  ISETP.NE.U32.AND P0, PT, R2, RZ, PT ;  /* 0x000000ff0200720c */ /* 0x000fc80003f05070 */
[----:B------:R-:W-:-:S13]  /*01e0*/  ISETP.NE.AND.EX P0, PT, RZ, RZ, PT, P0 ;  /* 0x000000ffff00720c */ /* 0x000fda0003f05300 */
[----:B------:R-:W-:Y:S05]  /*01f0*/  @!P0 BRA `(.L_x_97) ;  /* 0x0000000c00088947 */ /* 0x000fea0003800000 */
[----:B0-----:R-:W0:Y:S01]  /*0200*/  LDC.64 R8, c[0x4][0x8] ;  /* 0x01000200ff087b82 */ /* 0x001e220000000a00 */
[----:B------:R-:W-:Y:S02]  /*0210*/  IMAD.MOV.U32 R14, RZ, RZ, RZ ;  /* 0x000000ffff0e7224 */ /* 0x000fe400078e00ff */
[----:B0-----:R-:W-:-:S07]  /*0220*/  IMAD.WIDE.U32 R8, R12, 0xc80, R8 ;  /* 0x00000c800c087825 */ /* 0x001fce00078e0008 */
.L_x_100:
[----:B-1----:R-:W-:Y:S01]  /*0230*/  IMAD.MOV.U32 R15, RZ, RZ, RZ ;  /* 0x000000ffff0f7224 */ /* 0x002fe200078e00ff */
[----:B------:R-:W-:Y:S01]  /*0240*/  CS2R R2, SRZ ;  /* 0x0000000000027805 */ /* 0x000fe2000001ff00 */
[----:B------:R-:W-:Y:S01]  /*0250*/  IMAD.MOV.U32 R17, RZ, RZ, RZ ;  /* 0x000000ffff117224 */ /* 0x000fe200078e00ff */
[----:B------:R-:W-:-:S07]  /*0260*/  CS2R R4, SRZ ;  /* 0x0000000000047805 */ /* 0x000fce000001ff00 */
.L_x_99:
[----:B------:R-:W-:-:S05]  /*0270*/  IMAD.WIDE.U32 R10, R17, 0x4, R6 ;  /* 0x00000004110a7825 */ /* 0x000fca00078e0006 */
[----:B------:R0:W5:Y:S01]  /*0280*/  LDG.E R16, desc[UR4][R10.64+0x4] ;  /* 0x000004040a107981 */ /* 0x000162000c1e1900 */
[----:B------:R-:W-:-:S07]  /*0290*/  IMAD.MOV.U32 R19, RZ, RZ, RZ ;  /* 0x000000ffff137224 */ /* 0x000fce00078e00ff */
.L_x_98:
[----:B-----5:R-:W-:Y:S01]  /*02a0*/  SHF.R.U32.HI R24, RZ, R19, R16 ;  /* 0x00000013ff187219 */ /* 0x020fe20000011610 */
[----:B0-----:R-:W-:-:S03]  /*02b0*/  IMAD.SHL.U32 R10, R17, 0x20, RZ ;  /* 0x00000020110a7824 */ /* 0x001fc600078e00ff */
[----:B------:R-:W-:Y:S01]  /*02c0*/  LOP3.LUT R11, R24, 0x1, RZ, 0xc0, !PT ;  /* 0x00000001180b7812 */ /* 0x000fe200078ec0ff */
[----:B------:R-:W-:-:S03]  /*02d0*/  IMAD.IADD R10, R10, 0x1, R19 ;  /* 0x000000010a0a7824 */ /* 0x000fc600078e0213 */
[----:B------:R-:W-:Y:S01]  /*02e0*/  ISETP.NE.U32.AND P0, PT, R11, 0x1, PT ;  /* 0x000000010b00780c */ /* 0x000fe20003f05070 */
[----:B------:R-:W-:-:S03]  /*02f0*/  IMAD R11, R10, 0x5, RZ ;  /* 0x000000050a0b7824 */ /* 0x000fc600078e02ff */
[----:B------:R-:W-:Y:S01]  /*0300*/  R2P PR, R24, 0x7e ;  /* 0x0000007e18007804 */ /* 0x000fe20000000000 */
[----:B------:R-:W-:-:S08]  /*0310*/  IMAD.WIDE.U32 R10, R11, 0x4, R8 ;  /* 0x000000040b0a7825 */ /* 0x000fd000078e0008 */
[----:B------:R-:W2:Y:S04]  /*0320*/  @!P0 LDG.E R18, desc[UR4][R10.64] ;  /* 0x000000040a128981 */ /* 0x000ea8000c1e1900 */
[----:B------:R-:W3:Y:S04]  /*0330*/  @!P0 LDG.E R20, desc[UR4][R10.64+0x10] ;  /* 0x000010040a148981 */ /* 0x000ee8000c1e1900 */
[----:B------:R-:W4:Y:S04]  /*0340*/  @P1 LDG.E R22, desc[UR4][R10.64+0x14] ;  /* 0x000014040a161981 */ /* 0x000f28000c1e1900 */
[----:B------:R-:W4:Y:S04]  /*0350*/  @P2 LDG.E R26, desc[UR4][R10.64+0x28] ;  /* 0x000028040a1a2981 */ /* 0x000f28000c1e1900 */
[----:B------:R-:W4:Y:S04]  /*0360*/  @!P0 LDG.E R21, desc[UR4][R10.64+0x4] ;  /* 0x000004040a158981 */ /* 0x000f28000c1e1900 */
[----:B------:R-:W4:Y:S04]  /*0370*/  @!P0 LDG.E R23, desc[UR4][R10.64+0xc] ;  /* 0x00000c040a178981 */ /* 0x000f28000c1e1900 */
[----:B------:R-:W4:Y:S04]  /*0380*/  @P1 LDG.E R25, desc[UR4][R10.64+0x18] ;  /* 0x000018040a191981 */ /* 0x000f28000c1e1900 */
[----:B------:R-:W4:Y:S04]  /*0390*/  @P3 LDG.E R28, desc[UR4][R10.64+0x3c] ;  /* 0x00003c040a1c3981 */ /* 0x000f28000c1e1900 */
[----:B------:R-:W4:Y:S01]  /*03a0*/  @P6 LDG.E R27, desc[UR4][R10.64+0x7c] ;  /* 0x00007c040a1b6981 */ /* 0x000f22000c1e1900 */
[----:B--2---:R-:W-:-:S03]  /*03b0*/  @!P0 LOP3.LUT R15, R15, R18, RZ, 0x3c, !PT ;  /* 0x000000120f0f8212 */ /* 0x004fc600078e3cff */
[----:B------:R-:W2:Y:S01]  /*03c0*/  @!P0 LDG.E R18, desc[UR4][R10.64+0x8] ;  /* 0x000008040a128981 */ /* 0x000ea2000c1e1900 */
[----:B---3--:R-:W-:-:S03]  /*03d0*/  @!P0 LOP3.LUT R3, R3, R20, RZ, 0x3c, !PT ;  /* 0x0000001403038212 */ /* 0x008fc600078e3cff */
[----:B------:R-:W3:Y:S01]  /*03e0*/  @P1 LDG.E R20, desc[UR4][R10.64+0x24] ;  /* 0x000024040a141981 */ /* 0x000ee2000c1e1900 */
[----:B----4-:R-:W-:-:S03]  /*03f0*/  @P1 LOP3.LUT R15, R15, R22, RZ, 0x3c, !PT ;  /* 0x000000160f0f1212 */ /* 0x010fc600078e3cff */
[----:B------:R-:W4:Y:S01]  /*0400*/  @P2 LDG.E R22, desc[UR4][R10.64+0x38] ;  /* 0x000038040a162981 */ /* 0x000f22000c1e1900 */
[----:B------:R-:W-:-:S03]  /*0410*/  @P2 LOP3.LUT R15, R15, R26, RZ, 0x3c, !PT ;  /* 0x0000001a0f0f2212 */ /* 0x000fc600078e3cff */
[----:B------:R-:W4:Y:S01]  /*0420*/  @P4 LDG.E R26, desc[UR4][R10.64+0x50] ;  /* 0x000050040a1a4981 */ /* 0x000f22000c1e1900 */
[----:B------:R-:W-:-:S03]  /*0430*/  @!P0 LOP3.LUT R4, R4, R21, RZ, 0x3c, !PT ;  /* 0x0000001504048212 */ /* 0x000fc600078e3cff */
[----:B------:R-:W4:Y:S01]  /*0440*/  @P1 LDG.E R21, desc[UR4][R10.64+0x20] ;  /* 0x000020040a151981 */ /* 0x000f22000c1e1900 */
[----:B------:R-:W-:-:S03]  /*0450*/  @!P0 LOP3.LUT R2, R2, R23, RZ, 0x3c, !PT ;  /* 0x0000001702028212 */ /* 0x000fc600078e3cff */
[----:B------:R-:W4:Y:S01]  /*0460*/  @P2 LDG.E R23, desc[UR4][R10.64+0x2c] ;  /* 0x00002c040a172981 */ /* 0x000f22000c1e1900 */
[----:B------:R-:W-:-:S03]  /*0470*/  @P1 LOP3.LUT R4, R4, R25, RZ, 0x3c, !PT ;  /* 0x0000001904041212 */ /* 0x000fc600078e3cff */
[----:B------:R-:W4:Y:S01]  /*0480*/  @P2 LDG.E R25, desc[UR4][R10.64+0x34] ;  /* 0x000034040a192981 */ /* 0x000f22000c1e1900 */
[----:B--2---:R-:W-:-:S03]  /*0490*/  @!P0 LOP3.LUT R5, R5, R18, RZ, 0x3c, !PT ;  /* 0x0000001205058212 */ /* 0x004fc600078e3cff */
[----:B------:R-:W2:Y:S01]  /*04a0*/  @P1 LDG.E R18, desc[UR4][R10.64+0x1c] ;  /* 0x00001c040a121981 */ /* 0x000ea2000c1e1900 */
[----:B---3--:R-:W-:-:S03]  /*04b0*/  @P1 LOP3.LUT R3, R3, R20, RZ, 0x3c, !PT ;  /* 0x0000001403031212 */ /* 0x008fc600078e3cff */
[----:B------:R-:W3:Y:S01]  /*04c0*/  @P2 LDG.E R20, desc[UR4][R10.64+0x30] ;  /* 0x000030040a142981 */ /* 0x000ee2000c1e1900 */
[----:B----4-:R-:W-:-:S03]  /*04d0*/  @P2 LOP3.LUT R3, R3, R22, RZ, 0x3c, !PT ;  /* 0x0000001603032212 */ /* 0x010fc600078e3cff */
[----:B------:R-:W4:Y:S01]  /*04e0*/  @P3 LDG.E R22, desc[UR4][R10.64+0x4c] ;  /* 0x00004c040a163981 */ /* 0x000f22000c1e1900 */
[----:B------:R-:W-:-:S04]  /*04f0*/  @P3 LOP3.LUT R15, R15, R28, RZ, 0x3c, !PT ;  /* 0x0000001c0f0f3212 */ /* 0x000fc800078e3cff */
[----:B------:R-:W-:Y:S02]  /*0500*/  @P4 LOP3.LUT R15, R15, R26, RZ, 0x3c, !PT ;  /* 0x0000001a0f0f4212 */ /* 0x000fe400078e3cff */
[----:B------:R-:W-:Y:S01]  /*0510*/  @P1 LOP3.LUT R2, R2, R21, RZ, 0x3c, !PT ;  /* 0x0000001502021212 */ /* 0x000fe200078e3cff */
[----:B------:R-:W4:Y:S04]  /*0520*/  @P5 LDG.E R26, desc[UR4][R10.64+0x64] ;  /* 0x000064040a1a5981 */ /* 0x000f28000c1e1900 */
[----:B------:R-:W4:Y:S01]  /*0530*/  @P3 LDG.E R21, desc[UR4][R10.64+0x40] ;  /* 0x000040040a153981 */ /* 0x000f22000c1e1900 */
[----:B------:R-:W-:Y:S02]  /*0540*/  @P2 LOP3.LUT R4, R4, R23, RZ, 0x3c, !PT ;  /* 0x0000001704042212 */ /* 0x000fe400078e3cff */
[----:B------:R-:W-:Y:S01]  /*0550*/  @P2 LOP3.LUT R2, R2, R25, RZ, 0x3c, !PT ;  /* 0x0000001902022212 */ /* 0x000fe200078e3cff */
[----:B------:R-:W4:Y:S04]  /*0560*/  @P3 LDG.E R23, desc[UR4][R10.64+0x48] ;  /* 0x000048040a173981 */ /* 0x000f28000c1e1900 */
[----:B------:R-:W4:Y:S01]  /*0570*/  @P4 LDG.E R25, desc[UR4][R10.64+0x54] ;  /* 0x000054040a194981 */ /* 0x000f22000c1e1900 */
[----:B--2---:R-:W-:-:S03]  /*0580*/  @P1 LOP3.LUT R5, R5, R18, RZ, 0x3c, !PT ;  /* 0x0000001205051212 */ /* 0x004fc600078e3cff */
[----:B------:R-:W2:Y:S01]  /*0590*/  @P3 LDG.E R18, desc[UR4][R10.64+0x44] ;  /* 0x000044040a123981 */ /* 0x000ea2000c1e1900 */
[----:B---3--:R-:W-:-:S03]  /*05a0*/  @P2 LOP3.LUT R5, R5, R20, RZ, 0x3c, !PT ;  /* 0x0000001405052212 */ /* 0x008fc600078e3cff */
[----:B------:R-:W3:Y:S01]  /*05b0*/  @P4 LDG.E R20, desc[UR4][R10.64+0x58] ;  /* 0x000058040a144981 */ /* 0x000ee2000c1e1900 */
[----:B----4-:R-:W-:-:S03]  /*05c0*/  @P3 LOP3.LUT R3, R3, R22, RZ, 0x3c, !PT ;  /* 0x0000001603033212 */ /* 0x010fc600078e3cff */
[----:B------:R-:W4:Y:S01]  /*05d0*/  @P4 LDG.E R22, desc[UR4][R10.64+0x60] ;  /* 0x000060040a164981 */ /* 0x000f22000c1e1900 */
[----:B------:R-:W-:Y:S02]  /*05e0*/  LOP3.LUT P0, RZ, R24, 0x80, RZ, 0xc0, !PT ;  /* 0x0000008018ff7812 */ /* 0x000fe4000780c0ff */
[----:B------:R-:W-:Y:S02]  /*05f0*/  @P5 LOP3.LUT R15, R15, R26, RZ, 0x3c, !PT ;  /* 0x0000001a0f0f5212 */ /* 0x000fe400078e3cff */
[----:B------:R-:W4:Y:S01]  /*0600*/  @P6 LDG.E R26, desc[UR4][R10.64+0x78] ;  /* 0x000078040a1a6981 */ /* 0x000f22000c1e1900 */
[----:B------:R-:W-:-:S03]  /*0610*/  @P3 LOP3.LUT R4, R4, R21, RZ, 0x3c, !PT ;  /* 0x0000001504043212 */ /* 0x000fc600078e3cff */
[----:B------:R-:W4:Y:S01]  /*0620*/  @P4 LDG.E R21, desc[UR4][R10.64+0x5c] ;  /* 0x00005c040a154981 */ /* 0x000f22000c1e1900 */
[----:B------:R-:W-:-:S03]  /*0630*/  @P3 LOP3.LUT R2, R2, R23, RZ, 0x3c, !PT ;  /* 0x0000001702023212 */ /* 0x000fc600078e3cff */
[----:B------:R-:W4:Y:S01]  /*0640*/  @P5 LDG.E R23, desc[UR4][R10.64+0x68] ;  /* 0x000068040a175981 */ /* 0x000f22000c1e1900 */
[----:B------:R-:W-:-:S03]  /*0650*/  @P4 LOP3.LUT R4, R4, R25, RZ, 0x3c, !PT ;  /* 0x0000001904044212 */ /* 0x000fc600078e3cff */
[----:B------:R-:W4:Y:S01]  /*0660*/  @P5 LDG.E R25, desc[UR4][R10.64+0x70] ;  /* 0x000070040a195981 */ /* 0x000f22000c1e1900 */
[----:B--2---:R-:W-:-:S03]  /*0670*/  @P3 LOP3.LUT R5, R5, R18, RZ, 0x3c, !PT ;  /* 0x0000001205053212 */ /* 0x004fc600078e3cff */
[----:B------:R-:W2:Y:S01]  /*0680*/  @P5 LDG.E R18, desc[UR4][R10.64+0x6c] ;  /* 0x00006c040a125981 */ /* 0x000ea2000c1e1900 */
[----:B---3--:R-:W-:-:S03]  /*0690*/  @P4 LOP3.LUT R5, R5, R20, RZ, 0x3c, !PT ;  /* 0x0000001405054212 */ /* 0x008fc600078e3cff */
[----:B------:R-:W3:Y:S01]  /*06a0*/  @P5 LDG.E R20, desc[UR4][R10.64+0x74] ;  /* 0x000074040a145981 */ /* 0x000ee2000c1e1900 */
[----:B----4-:R-:W-:-:S03]  /*06b0*/  @P4 LOP3.LUT R3, R3, R22, RZ, 0x3c, !PT ;  /* 0x0000001603034212 */ /* 0x010fc600078e3cff */
[----:B------:R-:W4:Y:S01]  /*06c0*/  @P0 LDG.E R22, desc[UR4][R10.64+0x8c] ;  /* 0x00008c040a160981 */ /* 0x000f22000c1e1900 */
[----:B------:R-:W-:-:S03]  /*06d0*/  @P6 LOP3.LUT R15, R15, R26, RZ, 0x3c, !PT ;  /* 0x0000001a0f0f6212 */ /* 0x000fc600078e3cff */
        /* <DEDUP_REMOVED lines=13> */
[----:B------:R-:W-:Y:S02]  /*07b0*/  @P6 LOP3.LUT R4, R4, R27, RZ, 0x3c, !PT ;  /* 0x0000001b04046212 */ /* 0x000fe400078e3cff */
[----:B------:R-:W-:Y:S02]  /*07c0*/  @P6 LOP3.LUT R2, R2, R21, RZ, 0x3c, !PT ;  /* 0x0000001502026212 */ /* 0x000fe400078e3cff */
[----:B------:R-:W-:Y:S02]  /*07d0*/  @P0 LOP3.LUT R4, R4, R23, RZ, 0x3c, !PT ;  /* 0x0000001704040212 */ /* 0x000fe400078e3cff */
[----:B------:R-:W-:Y:S02]  /*07e0*/  @P0 LOP3.LUT R2, R2, R25, RZ, 0x3c, !PT ;  /* 0x0000001902020212 */ /* 0x000fe400078e3cff */
[----:B--2---:R-:W-:Y:S02]  /*07f0*/  @P6 LOP3.LUT R5, R5, R18, RZ, 0x3c, !PT ;  /* 0x0000001205056212 */ /* 0x004fe400078e3cff */
[----:B---3--:R-:W-:-:S02]  /*0800*/  @P6 LOP3.LUT R3, R3, R20, RZ, 0x3c, !PT ;  /* 0x0000001403036212 */ /* 0x008fc400078e3cff */
[----:B----4-:R-:W-:Y:S02]  /*0810*/  @P0 LOP3.LUT R5, R5, R22, RZ, 0x3c, !PT ;  /* 0x0000001605050212 */ /* 0x010fe400078e3cff */
[----:B------:R-:W-:Y:S02]  /*0820*/  @P0 LOP3.LUT R3, R3, R26, RZ, 0x3c, !PT ;  /* 0x0000001a03030212 */ /* 0x000fe400078e3cff */
[----:B------:R-:W-:-:S13]  /*0830*/  R2P PR, R24.B1, 0x7f ;  /* 0x0000007f18007804 */ /* 0x000fda0000001000 */
[----:B------:R-:W2:Y:S04]  /*0840*/  @P0 LDG.E R18, desc[UR4][R10.64+0xa0] ;  /* 0x0000a0040a120981 */ /* 0x000ea8000c1e1900 */
[----:B------:R-:W3:Y:S04]  /*0850*/  @P1 LDG.E R22, desc[UR4][R10.64+0xb4] ;  /* 0x0000b4040a161981 */ /* 0x000ee8000c1e1900 */
[----:B------:R-:W4:Y:S04]  /*0860*/  @P2 LDG.E R26, desc[UR4][R10.64+0xc8] ;  /* 0x0000c8040a1a2981 */ /* 0x000f28000c1e1900 */
[----:B------:R-:W4:Y:S04]  /*0870*/  @P3 LDG.E R28, desc[UR4][R10.64+0xdc] ;  /* 0x0000dc040a1c3981 */ /* 0x000f28000c1e1900 */
[----:B------:R-:W4:Y:S04]  /*0880*/  @P0 LDG.E R23, desc[UR4][R10.64+0xa4] ;  /* 0x0000a4040a170981 */ /* 0x000f28000c1e1900 */
[----:B------:R-:W4:Y:S04]  /*0890*/  @P0 LDG.E R20, desc[UR4][R10.64+0xa8] ;  /* 0x0000a8040a140981 */ /* 0x000f28000c1e1900 */
[----:B------:R-:W4:Y:S04]  /*08a0*/  @P4 LDG.E R25, desc[UR4][R10.64+0xf0] ;  /* 0x0000f0040a194981 */ /* 0x000f28000c1e1900 */
        /* <DEDUP_REMOVED lines=21> */
[----:B------:R-:W-:Y:S02]  /*0a00*/  LOP3.LUT P0, RZ, R24, 0x8000, RZ, 0xc0, !PT ;  /* 0x0000800018ff7812 */ /* 0x000fe4000780c0ff */
[----:B----4-:R-:W-:Y:S01]  /*0a10*/  @P5 LOP3.LUT R15, R15, R26, RZ, 0x3c, !PT ;  /* 0x0000001a0f0f5212 */ /* 0x010fe200078e3cff */
[----:B------:R-:W4:Y:S04]  /*0a20*/  @P3 LDG.E R24, desc[UR4][R10.64+0xe4] ;  /* 0x0000e4040a183981 */ /* 0x000f28000c1e1900 */
[----:B------:R-:W2:Y:S01]  /*0a30*/  @P6 LDG.E R26, desc[UR4][R10.64+0x118] ;  /* 0x000118040a1a6981 */ /* 0x000ea2000c1e1900 */
        /* <DEDUP_REMOVED lines=8> */
[----:B---3--:R-:W-:-:S03]  /*0ac0*/  @P2 LOP3.LUT R3, R3, R22, RZ, 0x3c, !PT ;  /* 0x0000001603032212 */ /* 0x008fc600078e3cff */
[----:B------:R-:W3:Y:S01]  /*0ad0*/  @P4 LDG.E R22, desc[UR4][R10.64+0x100] ;  /* 0x000100040a164981 */ /* 0x000ee2000c1e1900 */
[----:B--2---:R-:W-:-:S03]  /*0ae0*/  @P6 LOP3.LUT R15, R15, R26, RZ, 0x3c, !PT ;  /* 0x0000001a0f0f6212 */ /* 0x004fc600078e3cff */
[----:B------:R-:W2:Y:S01]  /*0af0*/  @P0 LDG.E R26, desc[UR4][R10.64+0x12c] ;  /* 0x00012c040a1a0981 */ /* 0x000ea2000c1e1900 */
[----:B----4-:R-:W-:-:S03]  /*0b00*/  @P2 LOP3.LUT R2, R2, R23, RZ, 0x3c, !PT ;  /* 0x0000001702022212 */ /* 0x010fc600078e3cff */
[----:B------:R-:W4:Y:S01]  /*0b10*/  @P4 LDG.E R23, desc[UR4][R10.64+0xfc] ;  /* 0x0000fc040a174981 */ /* 0x000f22000c1e1900 */
[----:B------:R-:W-:-:S03]  /*0b20*/  @P2 LOP3.LUT R5, R5, R20, RZ, 0x3c, !PT ;  /* 0x0000001405052212 */ /* 0x000fc600078e3cff */
[----:B------:R-:W4:Y:S01]  /*0b30*/  @P4 LDG.E R20, desc[UR4][R10.64+0xf8] ;  /* 0x0000f8040a144981 */ /* 0x000f22000c1e1900 */
[----:B------:R-:W-:Y:S02]  /*0b40*/  @P3 LOP3.LUT R2, R2, R27, RZ, 0x3c, !PT ;  /* 0x0000001b02023212 */ /* 0x000fe400078e3cff */
[----:B------:R-:W-:Y:S01]  /*0b50*/  @P3 LOP3.LUT R4, R4, R25, RZ, 0x3c, !PT ;  /* 0x0000001904043212 */ /* 0x000fe200078e3cff */
[----:B------:R-:W4:Y:S01]  /*0b60*/  @P5 LDG.E R27, desc[UR4][R10.64+0x110] ;  /* 0x000110040a1b5981 */ /* 0x000f22000c1e1900 */
[----:B------:R-:W-:-:S03]  /*0b70*/  @P3 LOP3.LUT R5, R5, R24, RZ, 0x3c, !PT ;  /* 0x0000001805053212 */ /* 0x000fc600078e3cff */
[----:B------:R-:W4:Y:S04]  /*0b80*/  @P5 LDG.E R25, desc[UR4][R10.64+0x108] ;  /* 0x000108040a195981 */ /* 0x000f28000c1e1900 */
        /* <DEDUP_REMOVED lines=19> */
[----:B------:R-:W-:-:S05]  /*0cc0*/  VIADD R19, R19, 0x10 ;  /* 0x0000001013137836 */ /* 0x000fca0000000000 */
[----:B------:R-:W-:Y:S02]  /*0cd0*/  ISETP.NE.AND P1, PT, R19, 0x20, PT ;  /* 0x000000201300780c */ /* 0x000fe40003f25270 */
[----:B------:R-:W-:Y:S02]  /*0ce0*/  @P5 LOP3.LUT R3, R3, R18, RZ, 0x3c, !PT ;  /* 0x0000001203035212 */ /* 0x000fe400078e3cff */
[----:B------:R-:W-:Y:S02]  /*0cf0*/  @P6 LOP3.LUT R4, R4, R21, RZ, 0x3c, !PT ;  /* 0x0000001504046212 */ /* 0x000fe400078e3cff */
[----:B---3--:R-:W-:-:S04]  /*0d00*/  @P6 LOP3.LUT R3, R3, R22, RZ, 0x3c, !PT ;  /* 0x0000001603036212 */ /* 0x008fc800078e3cff */
[----:B--2---:R-:W-:Y:S02]  /*0d10*/  @P0 LOP3.LUT R3, R3, R26, RZ, 0x3c, !PT ;  /* 0x0000001a03030212 */ /* 0x004fe400078e3cff */
[----:B----4-:R-:W-:Y:S02]  /*0d20*/  @P6 LOP3.LUT R2, R2, R23, RZ, 0x3c, !PT ;  /* 0x0000001702026212 */ /* 0x010fe400078e3cff */
[----:B------:R-:W-:Y:S02]  /*0d30*/  @P6 LOP3.LUT R5, R5, R20, RZ, 0x3c, !PT ;  /* 0x0000001405056212 */ /* 0x000fe400078e3cff */
[----:B------:R-:W-:Y:S02]  /*0d40*/  @P0 LOP3.LUT R2, R2, R27, RZ, 0x3c, !PT ;  /* 0x0000001b02020212 */ /* 0x000fe400078e3cff */
[----:B------:R-:W-:Y:S02]  /*0d50*/  @P0 LOP3.LUT R4, R4, R25, RZ, 0x3c, !PT ;  /* 0x0000001904040212 */ /* 0x000fe400078e3cff */
[----:B------:R-:W-:Y:S01]  /*0d60*/  @P0 LOP3.LUT R5, R5, R24, RZ, 0x3c, !PT ;  /* 0x0000001805050212 */ /* 0x000fe200078e3cff */
[----:B------:R-:W-:Y:S06]  /*0d70*/  @P1 BRA `(.L_x_98) ;  /* 0xfffffff400481947 */ /* 0x000fec000383ffff */
[----:B------:R-:W-:-:S05]  /*0d80*/  VIADD R17, R17, 0x1 ;  /* 0x0000000111117836 */ /* 0x000fca0000000000 */
[----:B------:R-:W-:-:S13]  /*0d90*/  ISETP.NE.AND P0, PT, R17, 0x5, PT ;  /* 0x000000051100780c */ /* 0x000fda0003f05270 */
[----:B------:R-:W-:Y:S05]  /*0da0*/  @P0 BRA `(.L_x_99) ;  /* 0xfffffff400300947 */ /* 0x000fea000383ffff */
[----:B------:R1:W-:Y:S01]  /*0db0*/  STG.E.64 desc[UR4][R6.64+0x8], R4 ;  /* 0x0000080406007986 */ /* 0x0003e2000c101b04 */
[----:B------:R-:W-:Y:S01]  /*0dc0*/  VIADD R14, R14, 0x1 ;  /* 0x000000010e0e7836 */ /* 0x000fe20000000000 */
[----:B------:R-:W-:Y:S02]  /*0dd0*/  LOP3.LUT R11, R13, 0x3, RZ, 0xc0, !PT ;  /* 0x000000030d0b7812 */ /* 0x000fe400078ec0ff */
[----:B------:R1:W-:Y:S02]  /*0de0*/  STG.E.64 desc[UR4][R6.64+0x10], R2 ;  /* 0x0000100206007986 */ /* 0x0003e4000c101b04 */
[----:B------:R-:W-:Y:S02]  /*0df0*/  ISETP.GE.U32.AND P0, PT, R14, R11, PT ;  /* 0x0000000b0e00720c */ /* 0x000fe40003f06070 */
[----:B------:R1:W-:Y:S11]  /*0e00*/  STG.E desc[UR4][R6.64+0x4], R15 ;  /* 0x0000040f06007986 */ /* 0x0003f6000c101904 */
[----:B------:R-:W-:Y:S05]  /*0e10*/  @!P0 BRA `(.L_x_100) ;  /* 0xfffffff400048947 */ /* 0x000fea000383ffff */
.L_x_97:
[----:B------:R-:W-:Y:S05]  /*0e20*/  BSYNC.RECONVERGENT B1 ;  /* 0x0000000000017941 */ /* 0x000fea0003800200 */
.L_x_96:
[C---:B------:R-:W-:Y:S01]  /*0e30*/  ISETP.GT.U32.AND P0, PT, R13.reuse, 0x3, PT ;  /* 0x000000030d00780c */ /* 0x040fe20003f04070 */
[----:B------:R-:W-:Y:S01]  /*0e40*/  VIADD R12, R12, 0x1 ;  /* 0x000000010c0c7836 */ /* 0x000fe20000000000 */
[--C-:B------:R-:W-:Y:S02]  /*0e50*/  SHF.R.U64 R13, R13, 0x2, R0.reuse ;  /* 0x000000020d0d7819 */ /* 0x100fe40000001200 */
[----:B------:R-:W-:Y:S02]  /*0e60*/  ISETP.GT.U32.AND.EX P0, PT, R0, RZ, PT, P0 ;  /* 0x000000ff0000720c */ /* 0x000fe40003f04100 */
[----:B------:R-:W-:-:S11]  /*0e70*/  SHF.R.U32.HI R0, RZ, 0x2, R0 ;  /* 0x00000002ff007819 */ /* 0x000fd60000011600 */
[----:B------:R-:W-:Y:S05]  /*0e80*/  @P0 BRA `(.L_x_101) ;  /* 0xfffffff000c80947 */ /* 0x000fea000383ffff */
.L_x_95:
[----:B------:R-:W-:Y:S05]  /*0e90*/  BSYNC.RECONVERGENT B0 ;  /* 0x0000000000007941 */ /* 0x000fea0003800200 */
.L_x_94:
[----:B------:R-:W-:Y:S04]  /*0ea0*/  STG.E.64 desc[UR4][R6.64+0x18], RZ ;  /* 0x000018ff06007986 */ /* 0x000fe8000c101b04 */
[----:B------:R-:W-:Y:S04]  /*0eb0*/  STG.E desc[UR4][R6.64+0x20], RZ ;  /* 0x000020ff06007986 */ /* 0x000fe8000c101904 */
[----:B------:R-:W-:Y:S01]  /*0ec0*/  STG.E.64 desc[UR4][R6.64+0x28], RZ ;  /* 0x000028ff06007986 */ /* 0x000fe2000c101b04 */
[----:B------:R-:W-:Y:S05]  /*0ed0*/  EXIT ;  /* 0x000000000000794d */ /* 0x000fea0003800000 */
.L_x_102:
        /* <DEDUP_REMOVED lines=10> */
.L_x_111:


//--------------------- .nv.global.init           --------------------------
	.section	.nv.global.init,"aw",@progbits
	.align	4
.nv.global.init:
	.type		mrg32k3aM1SubSeq,@object
	.size		mrg32k3aM1SubSeq,(mrg32k3aM2SubSeq - mrg32k3aM1SubSeq)
mrg32k3aM1SubSeq:
        /*0000*/ 	.byte	0x0b, 0xcc, 0xee, 0x04, 0x73, 0x29, 0x8b, 0x6f, 0xf6, 0x53, 0x03, 0xf6, 0x23, 0xf6, 0xea, 0xda
        /* <DEDUP_REMOVED lines=125> */
	.type		mrg32k3aM2SubSeq,@object
	.size		mrg32k3aM2SubSeq,(mrg32k3aM1 - mrg32k3aM2SubSeq)
mrg32k3aM2SubSeq:
        /* <DEDUP_REMOVED lines=126> */
	.type		mrg32k3aM1,@object
	.size		mrg32k3aM1,(mrg32k3aM1Seq - mrg32k3aM1)
mrg32k3aM1:
        /* <DEDUP_REMOVED lines=144> */
	.type		mrg32k3aM1Seq,@object
	.size		mrg32k3aM1Seq,(mrg32k3aM2 - mrg32k3aM1Seq)
mrg32k3aM1Seq:
        /* <DEDUP_REMOVED lines=144> */
	.type		mrg32k3aM2,@object
	.size		mrg32k3aM2,(mrg32k3aM2Seq - mrg32k3aM2)
mrg32k3aM2:
        /* <DEDUP_REMOVED lines=144> */
	.type		mrg32k3aM2Seq,@object
	.size		mrg32k3aM2Seq,(precalc_xorwow_matrix - mrg32k3aM2Seq)
mrg32k3aM2Seq:
        /* <DEDUP_REMOVED lines=144> */
	.type		precalc_xorwow_matrix,@object
	.size		precalc_xorwow_matrix,(precalc_xorwow_offset_matrix - precalc_xorwow_matrix)
precalc_xorwow_matrix:
        /* <DEDUP_REMOVED lines=6400> */
	.type		precalc_xorwow_offset_matrix,@object
	.size		precalc_xorwow_offset_matrix,($str - precalc_xorwow_offset_matrix)
precalc_xorwow_offset_matrix:
        /* <DEDUP_REMOVED lines=6400> */
	.type		$str,@object
	.size		$str,($str$1 - $str)
$str:
        /*353c0*/ 	.byte	0x64, 0x65, 0x6e, 0x6f, 0x6d, 0x20, 0x21, 0x3d, 0x20, 0x30, 0x2e, 0x30, 0x00
	.type		$str$1,@object
	.size		$str$1,(__unnamed_1 - $str$1)
$str$1:
        /*353cd*/ 	.byte	0x2f, 0x74, 0x6d, 0x70, 0x2f, 0x73, 0x61, 0x73, 0x73, 0x5f, 0x63, 0x75, 0x5f, 0x5f, 0x39, 0x71
        /*353dd*/ 	.byte	0x31, 0x38, 0x33, 0x6b, 0x66, 0x2f, 0x6b, 0x2e, 0x63, 0x75, 0x00
	.type		__unnamed_1,@object
	.size		__unnamed_1,(.L_9 - __unnamed_1)
__unnamed_1:
        /*353e8*/ 	.byte	0x69, 0x6e, 0x74, 0x20, 0x4e, 0x65, 0x78, 0x74, 0x4e, 0x6f, 0x64, 0x65, 0x28, 0x61, 0x6e, 0x74
        /*353f8*/ 	.byte	0x20, 0x2a, 0x2c, 0x20, 0x69, 0x6e, 0x74, 0x2c, 0x20, 0x66, 0x6c, 0x6f, 0x61, 0x74, 0x20, 0x2a
        /*35408*/ 	.byte	0x2c, 0x20, 0x64, 0x6f, 0x75, 0x62, 0x6c, 0x65, 0x20, 0x2a, 0x2c, 0x20, 0x63, 0x75, 0x72, 0x61
        /*35418*/ 	.byte	0x6e, 0x64, 0x53, 0x74, 0x61, 0x74, 0x65, 0x58, 0x4f, 0x52, 0x57, 0x4f, 0x57, 0x20, 0x2a, 0x29
        /*35428*/ 	.byte	0x00
.L_9:


//--------------------- .nv.shared.reserved.0     --------------------------
	.section	.nv.shared.reserved.0,"aw",@nobits
	.weak		__nv_reservedSMEM_offset_0_alias
	.size		__nv_reservedSMEM_offset_0_alias, 0, 64
	.other		__nv_reservedSMEM_offset_0_alias,@"STO_CUDA_RESERVED_SHARED STV_DEFAULT"
__nv_reservedSMEM_offset_0_alias:
	.zero		0
	.zero		64


//--------------------- .nv.constant0._Z17constructSolutionP3antP17curandStateXORWOWPfPd --------------------------
	.section	.nv.constant0._Z17constructSolutionP3antP17curandStateXORWOWPfPd,"a",@progbits
	.sectionflags	@""
	.align	4
.nv.constant0._Z17constructSolutionP3antP17curandStateXORWOWPfPd:
	.zero		928


//--------------------- .nv.constant0._Z12atomicUpdateP3antPd --------------------------
	.section	.nv.constant0._Z12atomicUpdateP3antPd,"a",@progbits
	.sectionflags	@""
	.align	4
.nv.constant0._Z12atomicUpdateP3antPd:
	.zero		912


//--------------------- .nv.constant0._Z11restartAntsP3antP17curandStateXORWOWPf --------------------------
	.section	.nv.constant0._Z11restartAntsP3antP17curandStateXORWOWPf,"a",@progbits
	.sectionflags	@""
	.align	4
.nv.constant0._Z11restartAntsP3antP17curandStateXORWOWPf:
	.zero		920


//--------------------- .nv.constant0._Z14initializeAntsP3antP17curandStateXORWOWPf --------------------------
	.section	.nv.constant0._Z14initializeAntsP3antP17curandStateXORWOWPf,"a",@progbits
	.sectionflags	@""
	.align	4
.nv.constant0._Z14initializeAntsP3antP17curandStateXORWOWPf:
	.zero		920


//--------------------- .nv.constant0._Z17setupCurandStatesP17curandStateXORWOWm --------------------------
	.section	.nv.constant0._Z17setupCurandStatesP17curandStateXORWOWm,"a",@progbits
	.sectionflags	@""
	.align	4
.nv.constant0._Z17setupCurandStatesP17curandStateXORWOWm:
	.zero		912


//--------------------- SYMBOLS --------------------------

	.type		.nv.reservedSmem.offset0,@object
	.size		.nv.reservedSmem.offset0,0x4
	.type		__assertfail,@function
